	.headerflags	@"EF_CUDA_TEXMODE_UNIFIED EF_CUDA_64BIT_ADDRESS EF_CUDA_SM80 EF_CUDA_VIRTUAL_SM(EF_CUDA_SM80)"
	.elftype	@"ET_EXEC"


//--------------------- .nv.info                  --------------------------
	.section	.nv.info,"",@"SHT_CUDA_INFO"
	.align	4


	//----- nvinfo : EIATTR_REGCOUNT
	.align		4
        /*0000*/ 	.byte	0x04, 0x2f
        /*0002*/ 	.short	(.L_1 - .L_0)
	.align		4
.L_0:
        /*0004*/ 	.word	index@(candidate6)
        /*0008*/ 	.word	0x000000fe


	//----- nvinfo : EIATTR_MAX_STACK_SIZE
	.align		4
.L_1:
        /*000c*/ 	.byte	0x04, 0x23
        /*000e*/ 	.short	(.L_3 - .L_2)
	.align		4
.L_2:
        /*0010*/ 	.word	index@(candidate6)
        /*0014*/ 	.word	0x00000000


	//----- nvinfo : EIATTR_MIN_STACK_SIZE
	.align		4
.L_3:
        /*0018*/ 	.byte	0x04, 0x12
        /*001a*/ 	.short	(.L_5 - .L_4)
	.align		4
.L_4:
        /*001c*/ 	.word	index@(candidate6)
        /*0020*/ 	.word	0x00000000


	//----- nvinfo : EIATTR_FRAME_SIZE
	.align		4
.L_5:
        /*0024*/ 	.byte	0x04, 0x11
        /*0026*/ 	.short	(.L_7 - .L_6)
	.align		4
.L_6:
        /*0028*/ 	.word	index@(candidate6)
        /*002c*/ 	.word	0x00000000
.L_7:


//--------------------- .nv.info.candidate6       --------------------------
	.section	.nv.info.candidate6,"",@"SHT_CUDA_INFO"
	.align	4


	//----- nvinfo : EIATTR_CUDA_API_VERSION
	.align		4
        /*0000*/ 	.byte	0x04, 0x37
        /*0002*/ 	.short	(.L_9 - .L_8)
.L_8:
        /*0004*/ 	.word	0x00000075


	//----- nvinfo : EIATTR_SW2861232_WAR
	.align		4
.L_9:
        /*0008*/ 	.byte	0x01, 0x35
	.zero		2


	//----- nvinfo : EIATTR_PARAM_CBANK
	.align		4
        /*000c*/ 	.byte	0x04, 0x0a
        /*000e*/ 	.short	(.L_11 - .L_10)
	.align		4
.L_10:
        /*0010*/ 	.word	index@(.nv.constant0.candidate6)
        /*0014*/ 	.short	0x0160
        /*0016*/ 	.short	0x0018


	//----- nvinfo : EIATTR_CBANK_PARAM_SIZE
	.align		4
.L_11:
        /*0018*/ 	.byte	0x03, 0x19
        /*001a*/ 	.short	0x0018


	//----- nvinfo : EIATTR_KPARAM_INFO
	.align		4
        /*001c*/ 	.byte	0x04, 0x17
        /*001e*/ 	.short	(.L_13 - .L_12)
.L_12:
        /*0020*/ 	.word	0x00000000
        /*0024*/ 	.short	0x0002
        /*0026*/ 	.short	0x0010
        /*0028*/ 	.byte	0x00, 0xf0, 0x21, 0x00


	//----- nvinfo : EIATTR_KPARAM_INFO
	.align		4
.L_13:
        /*002c*/ 	.byte	0x04, 0x17
        /*002e*/ 	.short	(.L_15 - .L_14)
.L_14:
        /*0030*/ 	.word	0x00000000
        /*0034*/ 	.short	0x0001
        /*0036*/ 	.short	0x0008
        /*0038*/ 	.byte	0x00, 0xf0, 0x21, 0x00


	//----- nvinfo : EIATTR_KPARAM_INFO
	.align		4
.L_15:
        /*003c*/ 	.byte	0x04, 0x17
        /*003e*/ 	.short	(.L_17 - .L_16)
.L_16:
        /*0040*/ 	.word	0x00000000
        /*0044*/ 	.short	0x0000
        /*0046*/ 	.short	0x0000
        /*0048*/ 	.byte	0x00, 0xf0, 0x21, 0x00


	//----- nvinfo : EIATTR_MAXREG_COUNT
	.align		4
.L_17:
        /*004c*/ 	.byte	0x03, 0x1b
        /*004e*/ 	.short	0x00ff


	//----- nvinfo : EIATTR_EXIT_INSTR_OFFSETS
	.align		4
        /*0050*/ 	.byte	0x04, 0x1c
        /*0052*/ 	.short	(.L_19 - .L_18)


	//   ....[0]....
.L_18:
        /*0054*/ 	.word	0x000056e0


	//----- nvinfo : EIATTR_MAX_THREADS
	.align		4
.L_19:
        /*0058*/ 	.byte	0x04, 0x05
        /*005a*/ 	.short	(.L_21 - .L_20)
.L_20:
        /*005c*/ 	.word	0x00000070
        /*0060*/ 	.word	0x00000001
        /*0064*/ 	.word	0x00000001
.L_21:


//--------------------- .nv.rel.action            --------------------------
	.section	.nv.rel.action,"",@"SHT_CUDA_RELOCINFO"
	.align	8
	.sectionentsize	8
        /*0000*/ 	.byte	0x4b, 0x00, 0x00, 0x00, 0x00, 0x00, 0x00, 0x00, 0x00, 0x02, 0x02, 0x08, 0x10, 0x0a, 0x2f, 0x22
        /* <DEDUP_REMOVED lines=13> */


//--------------------- .nv.constant0.candidate6  --------------------------
	.section	.nv.constant0.candidate6,"a",@progbits
	.align	4
.nv.constant0.candidate6:
	.zero		376


//--------------------- .text.candidate6          --------------------------
	.section	.text.candidate6,"ax",@progbits
	.sectionflags	@"SHF_BARRIERS=1"
	.sectioninfo	@"SHI_REGISTERS=254"
	.align	128
        .global         candidate6
        .type           candidate6,@function
        .size           candidate6,(.L_x_5 - candidate6)
        .other          candidate6,@"STO_CUDA_ENTRY STV_DEFAULT"
candidate6:
.text.candidate6:
[----:B------:R-:W-:-:S02]  /*0000*/  MOV R1, c[0x0][0x28] ;  /* 0x00000a0000017a02 */ /* 0x000fc40000000f00 */
[----:B------:R-:W0:Y:S01]  /*0010*/  S2R R0, SR_TID.X ;  /* 0x0000000000007919 */ /* 0x000e220000002100 */
[----:B------:R-:W-:Y:S01]  /*0020*/  HFMA2.MMA R32, -RZ, RZ, 0, 0 ;  /* 0x00000000ff207435 */ /* 0x000fe200000001ff */
[----:B------:R-:W-:Y:S01]  /*0030*/  MOV R34, RZ ;  /* 0x000000ff00227202 */ /* 0x000fe20000000f00 */
[----:B------:R-:W-:Y:S01]  /*0040*/  HFMA2.MMA R148, -RZ, RZ, 0, 0 ;  /* 0x00000000ff947435 */ /* 0x000fe200000001ff */
[----:B------:R-:W-:Y:S01]  /*0050*/  MOV R30, RZ ;  /* 0x000000ff001e7202 */ /* 0x000fe20000000f00 */
[----:B------:R-:W-:Y:S01]  /*0060*/  HFMA2.MMA R163, -RZ, RZ, 0, 0 ;  /* 0x00000000ffa37435 */ /* 0x000fe200000001ff */
[----:B------:R-:W-:Y:S01]  /*0070*/  CS2R R124, SRZ ;  /* 0x00000000007c7805 */ /* 0x000fe2000001ff00 */
[----:B------:R-:W-:Y:S01]  /*0080*/  HFMA2.MMA R175, -RZ, RZ, 0, 0 ;  /* 0x00000000ffaf7435 */ /* 0x000fe200000001ff */
[----:B------:R-:W-:Y:S01]  /*0090*/  CS2R R136, SRZ ;  /* 0x0000000000887805 */ /* 0x000fe2000001ff00 */
[----:B------:R-:W-:Y:S01]  /*00a0*/  HFMA2.MMA R130, -RZ, RZ, 0, 0 ;  /* 0x00000000ff827435 */ /* 0x000fe200000001ff */
[----:B------:R-:W-:Y:S01]  /*00b0*/  CS2R R126, SRZ ;  /* 0x00000000007e7805 */ /* 0x000fe2000001ff00 */
        /* <DEDUP_REMOVED lines=8> */
[----:B------:R-:W-:Y:S01]  /*0140*/  MOV R121, RZ ;  /* 0x000000ff00797202 */ /* 0x000fe20000000f00 */
[----:B------:R-:W-:Y:S01]  /*0150*/  CS2R R150, SRZ ;  /* 0x0000000000967805 */ /* 0x000fe2000001ff00 */
[----:B------:R-:W-:Y:S01]  /*0160*/  CS2R R152, SRZ ;  /* 0x0000000000987805 */ /* 0x000fe2000001ff00 */
[----:B------:R-:W-:Y:S01]  /*0170*/  CS2R R154, SRZ ;  /* 0x00000000009a7805 */ /* 0x000fe2000001ff00 */
[----:B------:R-:W-:Y:S01]  /*0180*/  CS2R R156, SRZ ;  /* 0x00000000009c7805 */ /* 0x000fe2000001ff00 */
[C---:B0-----:R-:W-:Y:S01]  /*0190*/  IADD3 R2, R0.reuse, 0x70, RZ ;  /* 0x0000007000027810 */ /* 0x041fe20007ffe0ff */
[----:B------:R-:W-:Y:S01]  /*01a0*/  CS2R R158, SRZ ;  /* 0x00000000009e7805 */ /* 0x000fe2000001ff00 */
[C---:B------:R-:W-:Y:S01]  /*01b0*/  IADD3 R7, R0.reuse, 0x150, RZ ;  /* 0x0000015000077810 */ /* 0x040fe20007ffe0ff */
[----:B------:R-:W-:Y:S01]  /*01c0*/  CS2R R160, SRZ ;  /* 0x0000000000a07805 */ /* 0x000fe2000001ff00 */
[----:B------:R-:W-:Y:S01]  /*01d0*/  IADD3 R5, R0, 0xe0, RZ ;  /* 0x000000e000057810 */ /* 0x000fe20007ffe0ff */
[----:B------:R-:W-:Y:S01]  /*01e0*/  IMAD.HI R4, R2, 0x5397829d, RZ ;  /* 0x5397829d02047827 */ /* 0x000fe200078e02ff */
[----:B------:R-:W-:Y:S01]  /*01f0*/  HFMA2.MMA R2, -RZ, RZ, 0, 0 ;  /* 0x00000000ff027435 */ /* 0x000fe200000001ff */
[----:B------:R-:W-:Y:S01]  /*0200*/  IADD3 R8, R0, 0x1c0, RZ ;  /* 0x000001c000087810 */ /* 0x000fe20007ffe0ff */
[----:B------:R-:W-:Y:S01]  /*0210*/  CS2R R164, SRZ ;  /* 0x0000000000a47805 */ /* 0x000fe2000001ff00 */
[----:B------:R-:W-:Y:S01]  /*0220*/  MOV R3, R0 ;  /* 0x0000000000037202 */ /* 0x000fe20000000f00 */
[----:B------:R-:W-:Y:S01]  /*0230*/  IMAD.HI R9, R7, 0x5397829d, RZ ;  /* 0x5397829d07097827 */ /* 0x000fe200078e02ff */
[----:B------:R-:W-:Y:S01]  /*0240*/  MOV R171, RZ ;  /* 0x000000ff00ab7202 */ /* 0x000fe20000000f00 */
[----:B------:R-:W-:Y:S01]  /*0250*/  CS2R R166, SRZ ;  /* 0x0000000000a67805 */ /* 0x000fe2000001ff00 */
[----:B------:R-:W-:Y:S01]  /*0260*/  MOV R168, RZ ;  /* 0x000000ff00a87202 */ /* 0x000fe20000000f00 */
[----:B------:R-:W-:Y:S01]  /*0270*/  IMAD.HI R6, R5, 0x5397829d, RZ ;  /* 0x5397829d05067827 */ /* 0x000fe200078e02ff */
[----:B------:R-:W-:Y:S01]  /*0280*/  SHF.R.U32.HI R5, RZ, 0x1f, R4 ;  /* 0x0000001fff057819 */ /* 0x000fe20000011604 */
[----:B------:R-:W-:Y:S01]  /*0290*/  CS2R R232, SRZ ;  /* 0x0000000000e87805 */ /* 0x000fe2000001ff00 */
[----:B------:R-:W-:Y:S01]  /*02a0*/  CS2R R220, SRZ ;  /* 0x0000000000dc7805 */ /* 0x000fe2000001ff00 */
[----:B------:R-:W-:Y:S01]  /*02b0*/  IMAD.HI R10, R8, 0x5397829d, RZ ;  /* 0x5397829d080a7827 */ /* 0x000fe200078e02ff */
[----:B------:R-:W-:Y:S01]  /*02c0*/  LEA.HI.SX32 R8, R4, R5, 0x1a ;  /* 0x0000000504087211 */ /* 0x000fe200078fd2ff */
[----:B------:R-:W-:Y:S01]  /*02d0*/  CS2R R198, SRZ ;  /* 0x0000000000c67805 */ /* 0x000fe2000001ff00 */
[----:B------:R-:W-:Y:S01]  /*02e0*/  SHF.R.U32.HI R7, RZ, 0x1f, R6 ;  /* 0x0000001fff077819 */ /* 0x000fe20000011606 */
[C---:B------:R-:W-:Y:S01]  /*02f0*/  IMAD.HI R3, R0.reuse, -0x6db6db6d, R2 ;  /* 0x9249249300037827 */ /* 0x040fe200078e0202 */
[----:B------:R-:W-:Y:S01]  /*0300*/  SHF.R.U32.HI R2, RZ, 0x1f, R9 ;  /* 0x0000001fff027819 */ /* 0x000fe20000011609 */
[----:B------:R-:W-:Y:S01]  /*0310*/  CS2R R200, SRZ ;  /* 0x0000000000c87805 */ /* 0x000fe2000001ff00 */
[----:B------:R-:W-:Y:S01]  /*0320*/  SHF.R.U32.HI R5, RZ, 0x1f, R10 ;  /* 0x0000001fff057819 */ /* 0x000fe2000001160a */
[----:B------:R-:W-:Y:S01]  /*0330*/  CS2R R226, SRZ ;  /* 0x0000000000e27805 */ /* 0x000fe2000001ff00 */
[----:B------:R-:W-:Y:S01]  /*0340*/  LEA.HI.SX32 R14, R9, R2, 0x1a ;  /* 0x00000002090e7211 */ /* 0x000fe200078fd2ff */
[----:B------:R-:W-:Y:S01]  /*0350*/  CS2R R214, SRZ ;  /* 0x0000000000d67805 */ /* 0x000fe2000001ff00 */
[C---:B------:R-:W-:Y:S01]  /*0360*/  IADD3 R2, R0.reuse, 0x230, RZ ;  /* 0x0000023000027810 */ /* 0x040fe20007ffe0ff */
[----:B------:R-:W-:Y:S01]  /*0370*/  CS2R R222, SRZ ;  /* 0x0000000000de7805 */ /* 0x000fe2000001ff00 */
[----:B------:R-:W-:Y:S01]  /*0380*/  IADD3 R4, R0, 0x2a0, RZ ;  /* 0x000002a000047810 */ /* 0x000fe20007ffe0ff */
[----:B------:R-:W-:Y:S01]  /*0390*/  CS2R R216, SRZ ;  /* 0x0000000000d87805 */ /* 0x000fe2000001ff00 */
[----:B------:R-:W-:Y:S01]  /*03a0*/  LEA.HI.SX32 R16, R10, R5, 0x1a ;  /* 0x000000050a107211 */ /* 0x000fe200078fd2ff */
[----:B------:R-:W-:Y:S01]  /*03b0*/  IMAD.HI R2, R2, 0x5397829d, RZ ;  /* 0x5397829d02027827 */ /* 0x000fe200078e02ff */
[----:B------:R-:W-:Y:S01]  /*03c0*/  LEA.HI.SX32 R12, R6, R7, 0x1a ;  /* 0x00000007060c7211 */ /* 0x000fe200078fd2ff */
[----:B------:R-:W-:Y:S01]  /*03d0*/  CS2R R224, SRZ ;  /* 0x0000000000e07805 */ /* 0x000fe2000001ff00 */
[----:B------:R-:W-:Y:S01]  /*03e0*/  IADD3 R5, R0, 0x380, RZ ;  /* 0x0000038000057810 */ /* 0x000fe20007ffe0ff */
[----:B------:R-:W-:Y:S01]  /*03f0*/  IMAD.HI R4, R4, 0x5397829d, RZ ;  /* 0x5397829d04047827 */ /* 0x000fe200078e02ff */
[C---:B------:R-:W-:Y:S01]  /*0400*/  IADD3 R7, R0.reuse, 0x3f0, RZ ;  /* 0x000003f000077810 */ /* 0x040fe20007ffe0ff */
[----:B------:R-:W-:Y:S01]  /*0410*/  CS2R R218, SRZ ;  /* 0x0000000000da7805 */ /* 0x000fe2000001ff00 */
[----:B------:R-:W-:Y:S01]  /*0420*/  IADD3 R9, R0, 0x460, RZ ;  /* 0x0000046000097810 */ /* 0x000fe20007ffe0ff */
[----:B------:R-:W-:Y:S01]  /*0430*/  IMAD.HI R6, R5, 0x5397829d, RZ ;  /* 0x5397829d05067827 */ /* 0x000fe200078e02ff */
[----:B------:R-:W-:Y:S01]  /*0440*/  SHF.R.U32.HI R5, RZ, 0x1f, R2 ;  /* 0x0000001fff057819 */ /* 0x000fe20000011602 */
[----:B------:R-:W-:Y:S01]  /*0450*/  CS2R R212, SRZ ;  /* 0x0000000000d47805 */ /* 0x000fe2000001ff00 */
[----:B------:R-:W-:Y:S01]  /*0460*/  CS2R R202, SRZ ;  /* 0x0000000000ca7805 */ /* 0x000fe2000001ff00 */
[----:B------:R-:W-:Y:S01]  /*0470*/  IMAD.HI R10, R7, 0x5397829d, RZ ;  /* 0x5397829d070a7827 */ /* 0x000fe200078e02ff */
[----:B------:R-:W-:Y:S01]  /*0480*/  SHF.R.U32.HI R7, RZ, 0x1f, R4 ;  /* 0x0000001fff077819 */ /* 0x000fe20000011604 */
[----:B------:R-:W-:Y:S01]  /*0490*/  CS2R R208, SRZ ;  /* 0x0000000000d07805 */ /* 0x000fe2000001ff00 */
[----:B------:R-:W-:Y:S01]  /*04a0*/  LEA.HI.SX32 R18, R2, R5, 0x1a ;  /* 0x0000000502127211 */ /* 0x000fe200078fd2ff */
[----:B------:R-:W-:Y:S01]  /*04b0*/  IMAD.HI R11, R9, 0x5397829d, RZ ;  /* 0x5397829d090b7827 */ /* 0x000fe200078e02ff */
[----:B------:R-:W-:Y:S01]  /*04c0*/  SHF.R.U32.HI R5, RZ, 0x1f, R10 ;  /* 0x0000001fff057819 */ /* 0x000fe2000001160a */
[----:B------:R-:W-:Y:S01]  /*04d0*/  CS2R R204, SRZ ;  /* 0x0000000000cc7805 */ /* 0x000fe2000001ff00 */
[----:B------:R-:W-:Y:S01]  /*04e0*/  LEA.HI.SX32 R22, R4, R7, 0x1a ;  /* 0x0000000704167211 */ /* 0x000fe200078fd2ff */
[----:B------:R-:W-:Y:S01]  /*04f0*/  CS2R R210, SRZ ;  /* 0x0000000000d27805 */ /* 0x000fe2000001ff00 */
[----:B------:R-:W-:Y:S01]  /*0500*/  IADD3 R4, R0, 0x4d0, RZ ;  /* 0x000004d000047810 */ /* 0x000fe20007ffe0ff */
[----:B------:R-:W-:Y:S01]  /*0510*/  CS2R R206, SRZ ;  /* 0x0000000000ce7805 */ /* 0x000fe2000001ff00 */
[----:B------:R-:W-:Y:S01]  /*0520*/  LEA.HI.SX32 R26, R10, R5, 0x1a ;  /* 0x000000050a1a7211 */ /* 0x000fe200078fd2ff */
[----:B------:R-:W-:Y:S01]  /*0530*/  CS2R R192, SRZ ;  /* 0x0000000000c07805 */ /* 0x000fe2000001ff00 */
[----:B------:R-:W-:Y:S01]  /*0540*/  SHF.R.U32.HI R2, RZ, 0x1f, R11 ;  /* 0x0000001fff027819 */ /* 0x000fe2000001160b */
[----:B------:R-:W-:Y:S01]  /*0550*/  IMAD.HI R4, R4, 0x5397829d, RZ ;  /* 0x5397829d04047827 */ /* 0x000fe200078e02ff */
[C---:B------:R-:W-:Y:S01]  /*0560*/  IADD3 R5, R0.reuse, 0x540, RZ ;  /* 0x0000054000057810 */ /* 0x040fe20007ffe0ff */
[----:B------:R-:W-:Y:S01]  /*0570*/  CS2R R186, SRZ ;  /* 0x0000000000ba7805 */ /* 0x000fe2000001ff00 */
[----:B------:R-:W-:Y:S01]  /*0580*/  SHF.R.U32.HI R9, RZ, 0x1f, R6 ;  /* 0x0000001fff097819 */ /* 0x000fe20000011606 */
[----:B------:R-:W-:Y:S01]  /*0590*/  CS2R R194, SRZ ;  /* 0x0000000000c27805 */ /* 0x000fe2000001ff00 */
[----:B------:R-:W-:Y:S01]  /*05a0*/  IADD3 R7, R0, 0x690, RZ ;  /* 0x0000069000077810 */ /* 0x000fe20007ffe0ff */
[----:B------:R-:W-:Y:S01]  /*05b0*/  CS2R R188, SRZ ;  /* 0x0000000000bc7805 */ /* 0x000fe2000001ff00 */
[----:B------:R-:W-:Y:S01]  /*05c0*/  LEA.HI.SX32 R28, R11, R2, 0x1a ;  /* 0x000000020b1c7211 */ /* 0x000fe200078fd2ff */
[----:B------:R-:W-:Y:S01]  /*05d0*/  IMAD.HI R2, R5, 0x5397829d, RZ ;  /* 0x5397829d05027827 */ /* 0x000fe200078e02ff */
[----:B------:R-:W-:Y:S01]  /*05e0*/  LEA.HI.SX32 R24, R6, R9, 0x1a ;  /* 0x0000000906187211 */ /* 0x000fe200078fd2ff */
[----:B------:R-:W-:Y:S01]  /*05f0*/  CS2R R190, SRZ ;  /* 0x0000000000be7805 */ /* 0x000fe2000001ff00 */
[C---:B------:R-:W-:Y:S01]  /*0600*/  IADD3 R6, R0.reuse, 0x5b0, RZ ;  /* 0x000005b000067810 */ /* 0x040fe20007ffe0ff */
[----:B------:R-:W-:Y:S01]  /*0610*/  IMAD.HI R10, R7, 0x5397829d, RZ ;  /* 0x5397829d070a7827 */ /* 0x000fe200078e02ff */
[----:B------:R-:W-:Y:S01]  /*0620*/  IADD3 R9, R0, 0x700, RZ ;  /* 0x0000070000097810 */ /* 0x000fe20007ffe0ff */
[----:B------:R-:W-:Y:S01]  /*0630*/  CS2R R196, SRZ ;  /* 0x0000000000c47805 */ /* 0x000fe2000001ff00 */
[----:B------:R-:W-:Y:S01]  /*0640*/  SHF.R.U32.HI R5, RZ, 0x1f, R4 ;  /* 0x0000001fff057819 */ /* 0x000fe20000011604 */
        /* <DEDUP_REMOVED lines=9> */
[----:B------:R-:W-:Y:S01]  /*06e0*/  LEA.HI.SX32 R42, R10, R5, 0x1a ;  /* 0x000000050a2a7211 */ /* 0x000fe200078fd2ff */
[----:B------:R-:W-:Y:S01]  /*06f0*/  CS2R R180, SRZ ;  /* 0x0000000000b47805 */ /* 0x000fe2000001ff00 */
[----:B------:R-:W-:Y:S01]  /*0700*/  SHF.R.U32.HI R9, RZ, 0x1f, R6 ;  /* 0x0000001fff097819 */ /* 0x000fe20000011606 */
[----:B------:R-:W-:Y:S01]  /*0710*/  ULDC.64 UR4, c[0x0][0x118] ;  /* 0x0000460000047ab9 */ /* 0x000fe20000000a00 */
[----:B------:R-:W-:-:S02]  /*0720*/  SHF.R.U32.HI R2, RZ, 0x1f, R11 ;  /* 0x0000001fff027819 */ /* 0x000fc4000001160b */
[C---:B------:R-:W-:Y:S02]  /*0730*/  IADD3 R4, R0.reuse, 0x770, RZ ;  /* 0x0000077000047810 */ /* 0x040fe40007ffe0ff */
[----:B------:R-:W-:Y:S02]  /*0740*/  IADD3 R5, R0, 0x7e0, RZ ;  /* 0x000007e000057810 */ /* 0x000fe40007ffe0ff */
[----:B------:R-:W-:Y:S01]  /*0750*/  LEA.HI.SX32 R40, R6, R9, 0x1a ;  /* 0x0000000906287211 */ /* 0x000fe200078fd2ff */
[----:B------:R-:W-:Y:S01]  /*0760*/  IMAD.HI R4, R4, 0x5397829d, RZ ;  /* 0x5397829d04047827 */ /* 0x000fe200078e02ff */
[----:B------:R-:W-:Y:S02]  /*0770*/  LEA.HI.SX32 R44, R11, R2, 0x1a ;  /* 0x000000020b2c7211 */ /* 0x000fe400078fd2ff */
[C---:B------:R-:W-:Y:S01]  /*0780*/  IADD3 R7, R0.reuse, 0x8c0, RZ ;  /* 0x000008c000077810 */ /* 0x040fe20007ffe0ff */
[----:B------:R-:W-:Y:S01]  /*0790*/  IMAD.HI R2, R5, 0x5397829d, RZ ;  /* 0x5397829d05027827 */ /* 0x000fe200078e02ff */
[----:B------:R-:W-:-:S02]  /*07a0*/  IADD3 R6, R0, 0x850, RZ ;  /* 0x0000085000067810 */ /* 0x000fc40007ffe0ff */
[----:B------:R-:W-:Y:S01]  /*07b0*/  IADD3 R10, R0, 0x9a0, RZ ;  /* 0x000009a0000a7810 */ /* 0x000fe20007ffe0ff */
[----:B------:R-:W-:Y:S01]  /*07c0*/  IMAD.HI R9, R7, 0x5397829d, RZ ;  /* 0x5397829d07097827 */ /* 0x000fe200078e02ff */
[----:B------:R-:W-:Y:S02]  /*07d0*/  SHF.R.U32.HI R5, RZ, 0x1f, R4 ;  /* 0x0000001fff057819 */ /* 0x000fe40000011604 */
[----:B------:R-:W-:Y:S01]  /*07e0*/  SHF.R.U32.HI R7, RZ, 0x1f, R2 ;  /* 0x0000001fff077819 */ /* 0x000fe20000011602 */
[----:B------:R-:W-:Y:S01]  /*07f0*/  IMAD.HI R6, R6, 0x5397829d, RZ ;  /* 0x5397829d06067827 */ /* 0x000fe200078e02ff */
[----:B------:R-:W-:Y:S02]  /*0800*/  LEA.HI.SX32 R46, R4, R5, 0x1a ;  /* 0x00000005042e7211 */ /* 0x000fe400078fd2ff */
[----:B------:R-:W-:Y:S01]  /*0810*/  LEA.HI.SX32 R48, R2, R7, 0x1a ;  /* 0x0000000702307211 */ /* 0x000fe200078fd2ff */
[----:B------:R-:W-:Y:S01]  /*0820*/  IMAD.HI R10, R10, 0x5397829d, RZ ;  /* 0x5397829d0a0a7827 */ /* 0x000fe200078e02ff */
[----:B------:R-:W-:-:S02]  /*0830*/  SHF.R.U32.HI R5, RZ, 0x1f, R6 ;  /* 0x0000001fff057819 */ /* 0x000fc40000011606 */
[----:B------:R-:W-:Y:S02]  /*0840*/  SHF.R.U32.HI R2, RZ, 0x1f, R9 ;  /* 0x0000001fff027819 */ /* 0x000fe40000011609 */
[----:B------:R-:W-:Y:S02]  /*0850*/  SHF.R.U32.HI R7, RZ, 0x1f, R10 ;  /* 0x0000001fff077819 */ /* 0x000fe4000001160a */
[----:B------:R-:W-:Y:S02]  /*0860*/  IADD3 R4, R0, 0xa10, RZ ;  /* 0x00000a1000047810 */ /* 0x000fe40007ffe0ff */
[----:B------:R-:W-:Y:S02]  /*0870*/  LEA.HI.SX32 R50, R6, R5, 0x1a ;  /* 0x0000000506327211 */ /* 0x000fe400078fd2ff */
[----:B------:R-:W-:Y:S01]  /*0880*/  LEA.HI.SX32 R52, R9, R2, 0x1a ;  /* 0x0000000209347211 */ /* 0x000fe200078fd2ff */
[----:B------:R-:W-:Y:S01]  /*0890*/  IMAD.HI R4, R4, 0x5397829d, RZ ;  /* 0x5397829d04047827 */ /* 0x000fe200078e02ff */
[----:B------:R-:W-:-:S02]  /*08a0*/  LEA.HI.SX32 R54, R10, R7, 0x1a ;  /* 0x000000070a367211 */ /* 0x000fc400078fd2ff */
[C---:B------:R-:W-:Y:S02]  /*08b0*/  IADD3 R2, R0.reuse, 0xa80, RZ ;  /* 0x00000a8000027810 */ /* 0x040fe40007ffe0ff */
[C---:B------:R-:W-:Y:S02]  /*08c0*/  IADD3 R5, R0.reuse, 0xaf0, RZ ;  /* 0x00000af000057810 */ /* 0x040fe40007ffe0ff */
[----:B------:R-:W-:Y:S01]  /*08d0*/  IADD3 R7, R0, 0xb60, RZ ;  /* 0x00000b6000077810 */ /* 0x000fe20007ffe0ff */
[----:B------:R-:W-:Y:S01]  /*08e0*/  IMAD.HI R2, R2, 0x5397829d, RZ ;  /* 0x5397829d02027827 */ /* 0x000fe200078e02ff */
[----:B------:R-:W-:Y:S02]  /*08f0*/  IADD3 R10, R0, 0xbd0, RZ ;  /* 0x00000bd0000a7810 */ /* 0x000fe40007ffe0ff */
[----:B------:R-:W-:Y:S01]  /*0900*/  MOV R173, RZ ;  /* 0x000000ff00ad7202 */ /* 0x000fe20000000f00 */
[----:B------:R-:W-:Y:S01]  /*0910*/  IMAD.HI R6, R5, 0x5397829d, RZ ;  /* 0x5397829d05067827 */ /* 0x000fe200078e02ff */
[----:B------:R-:W-:-:S03]  /*0920*/  SHF.R.U32.HI R5, RZ, 0x1f, R4 ;  /* 0x0000001fff057819 */ /* 0x000fc60000011604 */
[----:B------:R-:W-:Y:S01]  /*0930*/  IMAD.HI R9, R7, 0x5397829d, RZ ;  /* 0x5397829d07097827 */ /* 0x000fe200078e02ff */
[----:B------:R-:W-:Y:S02]  /*0940*/  SHF.R.U32.HI R7, RZ, 0x1f, R2 ;  /* 0x0000001fff077819 */ /* 0x000fe40000011602 */
[----:B------:R-:W-:Y:S01]  /*0950*/  LEA.HI.SX32 R56, R4, R5, 0x1a ;  /* 0x0000000504387211 */ /* 0x000fe200078fd2ff */
[----:B------:R-:W-:Y:S01]  /*0960*/  IMAD.HI R10, R10, 0x5397829d, RZ ;  /* 0x5397829d0a0a7827 */ /* 0x000fe200078e02ff */
[----:B------:R-:W-:Y:S02]  /*0970*/  SHF.R.U32.HI R4, RZ, 0x1f, R9 ;  /* 0x0000001fff047819 */ /* 0x000fe40000011609 */
[----:B------:R-:W-:Y:S02]  /*0980*/  SHF.R.U32.HI R5, RZ, 0x1f, R6 ;  /* 0x0000001fff057819 */ /* 0x000fe40000011606 */
[----:B------:R-:W-:Y:S02]  /*0990*/  LEA.HI.SX32 R58, R2, R7, 0x1a ;  /* 0x00000007023a7211 */ /* 0x000fe400078fd2ff */
[----:B------:R-:W-:-:S02]  /*09a0*/  SHF.R.U32.HI R7, RZ, 0x1f, R10 ;  /* 0x0000001fff077819 */ /* 0x000fc4000001160a */
[----:B------:R-:W-:Y:S02]  /*09b0*/  LEA.HI.SX32 R62, R9, R4, 0x1a ;  /* 0x00000004093e7211 */ /* 0x000fe400078fd2ff */
[C---:B------:R-:W-:Y:S02]  /*09c0*/  IADD3 R2, R0.reuse, 0xcb0, RZ ;  /* 0x00000cb000027810 */ /* 0x040fe40007ffe0ff */
[----:B------:R-:W-:Y:S02]  /*09d0*/  IADD3 R4, R0, 0xd20, RZ ;  /* 0x00000d2000047810 */ /* 0x000fe40007ffe0ff */
[----:B------:R-:W-:Y:S01]  /*09e0*/  LEA.HI.SX32 R60, R6, R5, 0x1a ;  /* 0x00000005063c7211 */ /* 0x000fe200078fd2ff */
[----:B------:R-:W-:Y:S01]  /*09f0*/  IMAD.HI R2, R2, 0x5397829d, RZ ;  /* 0x5397829d02027827 */ /* 0x000fe200078e02ff */
[----:B------:R-:W-:Y:S02]  /*0a00*/  LEA.HI.SX32 R64, R10, R7, 0x1a ;  /* 0x000000070a407211 */ /* 0x000fe400078fd2ff */
[----:B------:R-:W-:Y:S01]  /*0a10*/  IADD3 R5, R0, 0xd90, RZ ;  /* 0x00000d9000057810 */ /* 0x000fe20007ffe0ff */
[----:B------:R-:W-:Y:S01]  /*0a20*/  IMAD.HI R4, R4, 0x5397829d, RZ ;  /* 0x5397829d04047827 */ /* 0x000fe200078e02ff */
[----:B------:R-:W-:-:S02]  /*0a30*/  IADD3 R7, R0, 0xe00, RZ ;  /* 0x00000e0000077810 */ /* 0x000fc40007ffe0ff */
[----:B------:R-:W-:Y:S01]  /*0a40*/  IADD3 R9, R0, 0xe70, RZ ;  /* 0x00000e7000097810 */ /* 0x000fe20007ffe0ff */
[----:B------:R-:W-:Y:S01]  /*0a50*/  IMAD.HI R6, R5, 0x5397829d, RZ ;  /* 0x5397829d05067827 */ /* 0x000fe200078e02ff */
[----:B------:R-:W-:-:S03]  /*0a60*/  SHF.R.U32.HI R5, RZ, 0x1f, R2 ;  /* 0x0000001fff057819 */ /* 0x000fc60000011602 */
[----:B------:R-:W-:Y:S01]  /*0a70*/  IMAD.HI R10, R7, 0x5397829d, RZ ;  /* 0x5397829d070a7827 */ /* 0x000fe200078e02ff */
[----:B------:R-:W-:Y:S02]  /*0a80*/  SHF.R.U32.HI R7, RZ, 0x1f, R4 ;  /* 0x0000001fff077819 */ /* 0x000fe40000011604 */
[----:B------:R-:W-:Y:S01]  /*0a90*/  LEA.HI.SX32 R66, R2, R5, 0x1a ;  /* 0x0000000502427211 */ /* 0x000fe200078fd2ff */
[----:B------:R-:W-:Y:S01]  /*0aa0*/  IMAD.HI R11, R9, 0x5397829d, RZ ;  /* 0x5397829d090b7827 */ /* 0x000fe200078e02ff */
[----:B------:R-:W-:Y:S02]  /*0ab0*/  SHF.R.U32.HI R5, RZ, 0x1f, R10 ;  /* 0x0000001fff057819 */ /* 0x000fe4000001160a */
[----:B------:R-:W-:Y:S02]  /*0ac0*/  LEA.HI.SX32 R68, R4, R7, 0x1a ;  /* 0x0000000704447211 */ /* 0x000fe400078fd2ff */
[----:B------:R-:W-:Y:S02]  /*0ad0*/  IADD3 R4, R0, 0xee0, RZ ;  /* 0x00000ee000047810 */ /* 0x000fe40007ffe0ff */
[----:B------:R-:W-:-:S02]  /*0ae0*/  LEA.HI.SX32 R72, R10, R5, 0x1a ;  /* 0x000000050a487211 */ /* 0x000fc400078fd2ff */
[----:B------:R-:W-:Y:S01]  /*0af0*/  SHF.R.U32.HI R2, RZ, 0x1f, R11 ;  /* 0x0000001fff027819 */ /* 0x000fe2000001160b */
[----:B------:R-:W-:Y:S01]  /*0b00*/  IMAD.HI R4, R4, 0x5397829d, RZ ;  /* 0x5397829d04047827 */ /* 0x000fe200078e02ff */
[C---:B------:R-:W-:Y:S02]  /*0b10*/  IADD3 R5, R0.reuse, 0xfc0, RZ ;  /* 0x00000fc000057810 */ /* 0x040fe40007ffe0ff */
[----:B------:R-:W-:Y:S02]  /*0b20*/  SHF.R.U32.HI R9, RZ, 0x1f, R6 ;  /* 0x0000001fff097819 */ /* 0x000fe40000011606 */
[----:B------:R-:W-:Y:S02]  /*0b30*/  IADD3 R7, R0, 0x10a0, RZ ;  /* 0x000010a000077810 */ /* 0x000fe40007ffe0ff */
[----:B------:R-:W-:Y:S01]  /*0b40*/  LEA.HI.SX32 R74, R11, R2, 0x1a ;  /* 0x000000020b4a7211 */ /* 0x000fe200078fd2ff */
[----:B------:R-:W-:Y:S01]  /*0b50*/  IMAD.HI R2, R5, 0x5397829d, RZ ;  /* 0x5397829d05027827 */ /* 0x000fe200078e02ff */
[----:B------:R-:W-:-:S02]  /*0b60*/  LEA.HI.SX32 R70, R6, R9, 0x1a ;  /* 0x0000000906467211 */ /* 0x000fc400078fd2ff */
[C---:B------:R-:W-:Y:S01]  /*0b70*/  IADD3 R6, R0.reuse, 0x1030, RZ ;  /* 0x0000103000067810 */ /* 0x040fe20007ffe0ff */
[----:B------:R-:W-:Y:S01]  /*0b80*/  IMAD.HI R10, R7, 0x5397829d, RZ ;  /* 0x5397829d070a7827 */ /* 0x000fe200078e02ff */
[----:B------:R-:W-:Y:S02]  /*0b90*/  IADD3 R9, R0, 0x1110, RZ ;  /* 0x0000111000097810 */ /* 0x000fe40007ffe0ff */
[----:B------:R-:W-:Y:S01]  /*0ba0*/  SHF.R.U32.HI R5, RZ, 0x1f, R4 ;  /* 0x0000001fff057819 */ /* 0x000fe20000011604 */
[----:B------:R-:W-:Y:S01]  /*0bb0*/  IMAD.HI R6, R6, 0x5397829d, RZ ;  /* 0x5397829d06067827 */ /* 0x000fe200078e02ff */
[----:B------:R-:W-:Y:S02]  /*0bc0*/  SHF.R.U32.HI R7, RZ, 0x1f, R2 ;  /* 0x0000001fff077819 */ /* 0x000fe40000011602 */
[----:B------:R-:W-:Y:S01]  /*0bd0*/  LEA.HI.SX32 R76, R4, R5, 0x1a ;  /* 0x00000005044c7211 */ /* 0x000fe200078fd2ff */
[----:B------:R-:W-:Y:S01]  /*0be0*/  IMAD.HI R11, R9, 0x5397829d, RZ ;  /* 0x5397829d090b7827 */ /* 0x000fe200078e02ff */
[----:B------:R-:W-:-:S02]  /*0bf0*/  SHF.R.U32.HI R5, RZ, 0x1f, R10 ;  /* 0x0000001fff057819 */ /* 0x000fc4000001160a */
[----:B------:R-:W-:Y:S02]  /*0c00*/  LEA.HI.SX32 R78, R2, R7, 0x1a ;  /* 0x00000007024e7211 */ /* 0x000fe400078fd2ff */
[----:B------:R-:W-:Y:S02]  /*0c10*/  LEA.HI.SX32 R82, R10, R5, 0x1a ;  /* 0x000000050a527211 */ /* 0x000fe400078fd2ff */
[----:B------:R-:W-:Y:S02]  /*0c20*/  SHF.R.U32.HI R9, RZ, 0x1f, R6 ;  /* 0x0000001fff097819 */ /* 0x000fe40000011606 */
[----:B------:R-:W-:Y:S02]  /*0c30*/  SHF.R.U32.HI R2, RZ, 0x1f, R11 ;  /* 0x0000001fff027819 */ /* 0x000fe4000001160b */
[C---:B------:R-:W-:Y:S02]  /*0c40*/  IADD3 R4, R0.reuse, 0x1180, RZ ;  /* 0x0000118000047810 */ /* 0x040fe40007ffe0ff */
[----:B------:R-:W-:-:S02]  /*0c50*/  IADD3 R5, R0, 0x11f0, RZ ;  /* 0x000011f000057810 */ /* 0x000fc40007ffe0ff */
[----:B------:R-:W-:Y:S01]  /*0c60*/  LEA.HI.SX32 R80, R6, R9, 0x1a ;  /* 0x0000000906507211 */ /* 0x000fe200078fd2ff */
[----:B------:R-:W-:Y:S01]  /*0c70*/  IMAD.HI R4, R4, 0x5397829d, RZ ;  /* 0x5397829d04047827 */ /* 0x000fe200078e02ff */
[----:B------:R-:W-:Y:S02]  /*0c80*/  LEA.HI.SX32 R84, R11, R2, 0x1a ;  /* 0x000000020b547211 */ /* 0x000fe400078fd2ff */
[C---:B------:R-:W-:Y:S01]  /*0c90*/  IADD3 R7, R0.reuse, 0x1340, RZ ;  /* 0x0000134000077810 */ /* 0x040fe20007ffe0ff */
[----:B------:R-:W-:Y:S01]  /*0ca0*/  IMAD.HI R2, R5, 0x5397829d, RZ ;  /* 0x5397829d05027827 */ /* 0x000fe200078e02ff */
[C---:B------:R-:W-:Y:S02]  /*0cb0*/  IADD3 R6, R0.reuse, 0x12d0, RZ ;  /* 0x000012d000067810 */ /* 0x040fe40007ffe0ff */
[----:B------:R-:W-:Y:S01]  /*0cc0*/  IADD3 R10, R0, 0x13b0, RZ ;  /* 0x000013b0000a7810 */ /* 0x000fe20007ffe0ff */
[----:B------:R-:W-:Y:S01]  /*0cd0*/  IMAD.HI R9, R7, 0x5397829d, RZ ;  /* 0x5397829d07097827 */ /* 0x000fe200078e02ff */
[----:B------:R-:W-:-:S02]  /*0ce0*/  SHF.R.U32.HI R5, RZ, 0x1f, R4 ;  /* 0x0000001fff057819 */ /* 0x000fc40000011604 */
[----:B------:R-:W-:Y:S01]  /*0cf0*/  SHF.R.U32.HI R7, RZ, 0x1f, R2 ;  /* 0x0000001fff077819 */ /* 0x000fe20000011602 */
[----:B------:R-:W-:Y:S01]  /*0d00*/  IMAD.HI R6, R6, 0x5397829d, RZ ;  /* 0x5397829d06067827 */ /* 0x000fe200078e02ff */
[----:B------:R-:W-:Y:S02]  /*0d10*/  LEA.HI.SX32 R86, R4, R5, 0x1a ;  /* 0x0000000504567211 */ /* 0x000fe400078fd2ff */
[----:B------:R-:W-:Y:S01]  /*0d20*/  LEA.HI.SX32 R88, R2, R7, 0x1a ;  /* 0x0000000702587211 */ /* 0x000fe200078fd2ff */
[----:B------:R-:W-:Y:S01]  /*0d30*/  IMAD.HI R10, R10, 0x5397829d, RZ ;  /* 0x5397829d0a0a7827 */ /* 0x000fe200078e02ff */
[----:B------:R-:W-:Y:S02]  /*0d40*/  SHF.R.U32.HI R5, RZ, 0x1f, R6 ;  /* 0x0000001fff057819 */ /* 0x000fe40000011606 */
[----:B------:R-:W-:Y:S02]  /*0d50*/  SHF.R.U32.HI R2, RZ, 0x1f, R9 ;  /* 0x0000001fff027819 */ /* 0x000fe40000011609 */
[----:B------:R-:W-:-:S02]  /*0d60*/  SHF.R.U32.HI R7, RZ, 0x1f, R10 ;  /* 0x0000001fff077819 */ /* 0x000fc4000001160a */
[----:B------:R-:W-:Y:S02]  /*0d70*/  IADD3 R4, R0, 0x1420, RZ ;  /* 0x0000142000047810 */ /* 0x000fe40007ffe0ff */
[----:B------:R-:W-:Y:S02]  /*0d80*/  LEA.HI.SX32 R90, R6, R5, 0x1a ;  /* 0x00000005065a7211 */ /* 0x000fe400078fd2ff */
[----:B------:R-:W-:Y:S01]  /*0d90*/  LEA.HI.SX32 R92, R9, R2, 0x1a ;  /* 0x00000002095c7211 */ /* 0x000fe200078fd2ff */
[----:B------:R-:W-:Y:S01]  /*0da0*/  IMAD.HI R4, R4, 0x5397829d, RZ ;  /* 0x5397829d04047827 */ /* 0x000fe200078e02ff */
[----:B------:R-:W-:Y:S02]  /*0db0*/  LEA.HI.SX32 R94, R10, R7, 0x1a ;  /* 0x000000070a5e7211 */ /* 0x000fe400078fd2ff */
[C---:B------:R-:W-:Y:S02]  /*0dc0*/  IADD3 R2, R0.reuse, 0x1490, RZ ;  /* 0x0000149000027810 */ /* 0x040fe40007ffe0ff */
[----:B------:R-:W-:-:S02]  /*0dd0*/  IADD3 R5, R0, 0x1500, RZ ;  /* 0x0000150000057810 */ /* 0x000fc40007ffe0ff */
[----:B------:R-:W-:Y:S01]  /*0de0*/  IADD3 R7, R0, 0x15e0, RZ ;  /* 0x000015e000077810 */ /* 0x000fe20007ffe0ff */
[----:B------:R-:W-:Y:S01]  /*0df0*/  IMAD.HI R2, R2, 0x5397829d, RZ ;  /* 0x5397829d02027827 */ /* 0x000fe200078e02ff */
[C---:B------:R-:W-:Y:S02]  /*0e00*/  IADD3 R10, R0.reuse, 0x1650, RZ ;  /* 0x00001650000a7810 */ /* 0x040fe40007ffe0ff */
        /* <DEDUP_REMOVED lines=8> */
[----:B------:R-:W-:Y:S01]  /*0e90*/  SHF.R.U32.HI R5, RZ, 0x1f, R6 ;  /* 0x0000001fff057819 */ /* 0x000fe20000011606 */
[----:B------:R-:W-:Y:S01]  /*0ea0*/  IMAD.HI R13, R11, 0x5397829d, RZ ;  /* 0x5397829d0b0d7827 */ /* 0x000fe200078e02ff */
[----:B------:R-:W-:Y:S02]  /*0eb0*/  LEA.HI.SX32 R98, R2, R7, 0x1a ;  /* 0x0000000702627211 */ /* 0x000fe400078fd2ff */
[----:B------:R-:W-:Y:S01]  /*0ec0*/  SHF.R.U32.HI R7, RZ, 0x1f, R10 ;  /* 0x0000001fff077819 */ /* 0x000fe2000001160a */
[----:B------:R-:W0:Y:S01]  /*0ed0*/  S2R R2, SR_CTAID.X ;  /* 0x0000000000027919 */ /* 0x000e220000002500 */
[----:B------:R-:W-:-:S02]  /*0ee0*/  LEA.HI.SX32 R102, R9, R4, 0x1a ;  /* 0x0000000409667211 */ /* 0x000fc400078fd2ff */
[----:B------:R-:W-:Y:S02]  /*0ef0*/  IADD3 R4, R0, 0x16c0, RZ ;  /* 0x000016c000047810 */ /* 0x000fe40007ffe0ff */
[----:B------:R-:W-:Y:S02]  /*0f00*/  LEA.HI.SX32 R100, R6, R5, 0x1a ;  /* 0x0000000506647211 */ /* 0x000fe400078fd2ff */
[----:B------:R-:W-:Y:S01]  /*0f10*/  IADD3 R6, R0, 0x1730, RZ ;  /* 0x0000173000067810 */ /* 0x000fe20007ffe0ff */
[----:B------:R-:W-:Y:S01]  /*0f20*/  IMAD.HI R5, R4, 0x5397829d, RZ ;  /* 0x5397829d04057827 */ /* 0x000fe200078e02ff */
[----:B------:R-:W-:Y:S02]  /*0f30*/  LEA.HI.SX32 R104, R10, R7, 0x1a ;  /* 0x000000070a687211 */ /* 0x000fe400078fd2ff */
[----:B------:R-:W-:Y:S01]  /*0f40*/  IADD3 R7, R0, 0x17a0, RZ ;  /* 0x000017a000077810 */ /* 0x000fe20007ffe0ff */
[----:B------:R-:W-:Y:S01]  /*0f50*/  IMAD.HI R9, R6, 0x5397829d, RZ ;  /* 0x5397829d06097827 */ /* 0x000fe200078e02ff */
[----:B------:R-:W-:-:S02]  /*0f60*/  SHF.R.U32.HI R4, RZ, 0x1f, R3 ;  /* 0x0000001fff047819 */ /* 0x000fc40000011603 */
[----:B------:R-:W-:Y:S01]  /*0f70*/  SHF.R.U32.HI R6, RZ, 0x1f, R5 ;  /* 0x0000001fff067819 */ /* 0x000fe20000011605 */
[----:B------:R-:W-:Y:S01]  /*0f80*/  IMAD.HI R10, R7, 0x5397829d, RZ ;  /* 0x5397829d070a7827 */ /* 0x000fe200078e02ff */
[CC--:B------:R-:W-:Y:S02]  /*0f90*/  LEA.HI.SX32 R7, R3.reuse, R4.reuse, 0x1d ;  /* 0x0000000403077211 */ /* 0x0c0fe400078feaff */
[----:B------:R-:W-:Y:S02]  /*0fa0*/  LEA.HI.SX32 R3, R3, R4, 0x1c ;  /* 0x0000000403037211 */ /* 0x000fe400078fe2ff */
[----:B------:R-:W-:Y:S02]  /*0fb0*/  SHF.R.U32.HI R4, RZ, 0x1f, R9 ;  /* 0x0000001fff047819 */ /* 0x000fe40000011609 */
[----:B------:R-:W-:Y:S01]  /*0fc0*/  LEA.HI.SX32 R106, R5, R6, 0x1a ;  /* 0x00000006056a7211 */ /* 0x000fe200078fd2ff */
[----:B------:R-:W-:Y:S01]  /*0fd0*/  IMAD R5, R3, -0x1c, R0 ;  /* 0xffffffe403057824 */ /* 0x000fe200078e0200 */
[----:B------:R-:W-:Y:S01]  /*0fe0*/  LEA.HI.SX32 R108, R9, R4, 0x1a ;  /* 0x00000004096c7211 */ /* 0x000fe200078fd2ff */
[----:B------:R-:W-:Y:S01]  /*0ff0*/  HFMA2.MMA R4, -RZ, RZ, 0, 0 ;  /* 0x00000000ff047435 */ /* 0x000fe200000001ff */
[----:B------:R-:W-:-:S02]  /*1000*/  SHF.R.U32.HI R6, RZ, 0x1f, R13 ;  /* 0x0000001fff067819 */ /* 0x000fc4000001160d */
[----:B------:R-:W-:Y:S02]  /*1010*/  SHF.R.U32.HI R11, RZ, 0x1f, R10 ;  /* 0x0000001fff0b7819 */ /* 0x000fe4000001160a */
[----:B0-----:R-:W-:Y:S02]  /*1020*/  LOP3.LUT R9, R2, 0x3, RZ, 0xc0, !PT ;  /* 0x0000000302097812 */ /* 0x001fe400078ec0ff */
[----:B------:R-:W-:Y:S02]  /*1030*/  LEA.HI.SX32 R112, R13, R6, 0x1a ;  /* 0x000000060d707211 */ /* 0x000fe400078fd2ff */
[----:B------:R-:W-:Y:S01]  /*1040*/  LEA.HI.SX32 R110, R10, R11, 0x1a ;  /* 0x0000000b0a6e7211 */ /* 0x000fe200078fd2ff */
[----:B------:R-:W-:Y:S01]  /*1050*/  IMAD.HI R114, R5, -0x6db6db6d, R4 ;  /* 0x9249249305727827 */ /* 0x000fe200078e0204 */
[----:B------:R-:W-:Y:S02]  /*1060*/  LOP3.LUT R5, R2, 0xc, RZ, 0xc0, !PT ;  /* 0x0000000c02057812 */ /* 0x000fe400078ec0ff */
[C---:B------:R-:W-:Y:S01]  /*1070*/  IADD3 R35, R7.reuse, 0x8, RZ ;  /* 0x0000000807237810 */ /* 0x040fe20007ffe0ff */
[C---:B------:R-:W-:Y:S01]  /*1080*/  IMAD R4, R7.reuse, -0xe, R0 ;  /* 0xfffffff207047824 */ /* 0x040fe200078e0200 */
[----:B------:R-:W-:-:S02]  /*1090*/  IADD3 R33, R7, 0xa, RZ ;  /* 0x0000000a07217810 */ /* 0x000fc40007ffe0ff */
[C---:B------:R-:W-:Y:S01]  /*10a0*/  IADD3 R31, R7.reuse, 0xc, RZ ;  /* 0x0000000c071f7810 */ /* 0x040fe20007ffe0ff */
[--C-:B------:R-:W-:Y:S02]  /*10b0*/  IMAD R6, R7, 0x38, R4.reuse ;  /* 0x0000003807067824 */ /* 0x100fe400078e0204 */
[C---:B------:R-:W-:Y:S02]  /*10c0*/  IMAD R11, R9.reuse, 0xe, R4 ;  /* 0x0000000e090b7824 */ /* 0x040fe400078e0204 */
[----:B------:R-:W-:Y:S01]  /*10d0*/  IMAD R9, R9, 0xe, R6 ;  /* 0x0000000e09097824 */ /* 0x000fe200078e0206 */
[----:B------:R-:W-:Y:S01]  /*10e0*/  SHF.R.U32.HI R6, RZ, 0x2, R5 ;  /* 0x00000002ff067819 */ /* 0x000fe20000011605 */
[--C-:B------:R-:W-:Y:S02]  /*10f0*/  IMAD R55, R54, 0xc40, R11.reuse ;  /* 0x00000c4036377824 */ /* 0x100fe400078e020b */
[--C-:B------:R-:W-:Y:S02]  /*1100*/  IMAD R5, R8, 0xc40, R11.reuse ;  /* 0x00000c4008057824 */ /* 0x100fe400078e020b */
[----:B------:R-:W-:-:S02]  /*1110*/  IMAD R25, R24, 0xc40, R11 ;  /* 0x00000c4018197824 */ /* 0x000fc400078e020b */
[--C-:B------:R-:W-:Y:S02]  /*1120*/  IMAD R39, R42, 0xc40, R11.reuse ;  /* 0x00000c402a277824 */ /* 0x100fe400078e020b */
[--C-:B------:R-:W-:Y:S02]  /*1130*/  IMAD R75, R66, 0xc40, R11.reuse ;  /* 0x00000c40424b7824 */ /* 0x100fe400078e020b */
[--C-:B------:R-:W-:Y:S01]  /*1140*/  IMAD R87, R78, 0xc40, R11.reuse ;  /* 0x00000c404e577824 */ /* 0x100fe200078e020b */
[----:B------:R-:W-:Y:S01]  /*1150*/  MOV R78, RZ ;  /* 0x000000ff004e7202 */ /* 0x000fe20000000f00 */
[--C-:B------:R-:W-:Y:S02]  /*1160*/  IMAD R99, R90, 0xc40, R11.reuse ;  /* 0x00000c405a637824 */ /* 0x100fe400078e020b */
[--C-:B------:R-:W-:Y:S02]  /*1170*/  IMAD R111, R102, 0xc40, R11.reuse ;  /* 0x00000c40666f7824 */ /* 0x100fe400078e020b */
[----:B------:R-:W-:-:S02]  /*1180*/  IMAD R13, R12, 0xc40, R11 ;  /* 0x00000c400c0d7824 */ /* 0x000fc400078e020b */
[--C-:B------:R-:W-:Y:S02]  /*1190*/  IMAD R27, R26, 0xc40, R11.reuse ;  /* 0x00000c401a1b7824 */ /* 0x100fe400078e020b */
[--C-:B------:R-:W-:Y:S02]  /*11a0*/  IMAD R45, R44, 0xc40, R11.reuse ;  /* 0x00000c402c2d7824 */ /* 0x100fe400078e020b */
[--C-:B------:R-:W-:Y:S02]  /*11b0*/  IMAD R65, R56, 0xc40, R11.reuse ;  /* 0x00000c4038417824 */ /* 0x100fe400078e020b */
        /* <DEDUP_REMOVED lines=10> */
[--C-:B------:R-:W-:Y:S01]  /*1260*/  IMAD R103, R94, 0xc40, R11.reuse ;  /* 0x00000c405e677824 */ /* 0x100fe200078e020b */
[----:B------:R-:W-:Y:S01]  /*1270*/  MOV R94, RZ ;  /* 0x000000ff005e7202 */ /* 0x000fe20000000f00 */
[--C-:B------:R-:W-:Y:S01]  /*1280*/  IMAD R115, R106, 0xc40, R11.reuse ;  /* 0x00000c406a737824 */ /* 0x100fe200078e020b */
[----:B------:R-:W-:Y:S01]  /*1290*/  HFMA2.MMA R106, -RZ, RZ, 0, 0 ;  /* 0x00000000ff6a7435 */ /* 0x000fe200000001ff */
        /* <DEDUP_REMOVED lines=15> */
[--C-:B------:R-:W-:Y:S01]  /*1390*/  IMAD R119, R110, 0xc40, R11.reuse ;  /* 0x00000c406e777824 */ /* 0x100fe200078e020b */
[----:B------:R-:W-:Y:S01]  /*13a0*/  MOV R110, RZ ;  /* 0x000000ff006e7202 */ /* 0x000fe20000000f00 */
[--C-:B------:R-:W-:Y:S02]  /*13b0*/  IMAD R23, R22, 0xc40, R11.reuse ;  /* 0x00000c4016177824 */ /* 0x100fe400078e020b */
[--C-:B------:R-:W-:Y:S02]  /*13c0*/  IMAD R51, R40, 0xc40, R11.reuse ;  /* 0x00000c4028337824 */ /* 0x100fe400078e020b */
[--C-:B------:R-:W-:Y:S02]  /*13d0*/  IMAD R61, R52, 0xc40, R11.reuse ;  /* 0x00000c40343d7824 */ /* 0x100fe400078e020b */
[--C-:B------:R-:W-:Y:S02]  /*13e0*/  IMAD R73, R64, 0xc40, R11.reuse ;  /* 0x00000c4040497824 */ /* 0x100fe400078e020b */
[----:B------:R-:W-:-:S02]  /*13f0*/  IMAD R85, R76, 0xc40, R11 ;  /* 0x00000c404c557824 */ /* 0x000fc400078e020b */
[--C-:B------:R-:W-:Y:S02]  /*1400*/  IMAD R97, R88, 0xc40, R11.reuse ;  /* 0x00000c4058617824 */ /* 0x100fe400078e020b */
[----:B------:R-:W-:Y:S02]  /*1410*/  IMAD R109, R100, 0xc40, R11 ;  /* 0x00000c40646d7824 */ /* 0x000fe400078e020b */
[----:B------:R-:W-:-:S04]  /*1420*/  IMAD.HI R10, R35, -0x6db6db6d, R34 ;  /* 0x92492493230a7827 */ /* 0x000fc800078e0222 */
[----:B------:R-:W-:-:S04]  /*1430*/  IMAD.HI R15, R33, -0x6db6db6d, R32 ;  /* 0x92492493210f7827 */ /* 0x000fc800078e0220 */
[----:B------:R-:W-:Y:S02]  /*1440*/  IMAD R11, R112, 0xc40, R11 ;  /* 0x00000c40700b7824 */ /* 0x000fe400078e020b */
[----:B------:R-:W-:Y:S01]  /*1450*/  IMAD R14, R7, 0x38, RZ ;  /* 0x00000038070e7824 */ /* 0x000fe200078e02ff */
[----:B------:R-:W-:Y:S01]  /*1460*/  SHF.R.U32.HI R7, RZ, 0x1f, R10 ;  /* 0x0000001fff077819 */ /* 0x000fe2000001160a */
[----:B------:R-:W-:Y:S02]  /*1470*/  IMAD R63, R6, 0x310, R55 ;  /* 0x00000310063f7824 */ /* 0x000fe400078e0237 */
[----:B------:R-:W-:Y:S01]  /*1480*/  IMAD.HI R20, R31, -0x6db6db6d, R30 ;  /* 0x924924931f147827 */ /* 0x000fe200078e021e */
[----:B------:R-:W-:-:S03]  /*1490*/  LEA.HI.SX32 R34, R10, R7, 0x1d ;  /* 0x000000070a227211 */ /* 0x000fc600078feaff */
[C---:B------:R-:W-:Y:S02]  /*14a0*/  IMAD R37, R6.reuse, 0x310, R5 ;  /* 0x0000031006257824 */ /* 0x040fe400078e0205 */
[C---:B------:R-:W-:Y:S02]  /*14b0*/  IMAD R53, R6.reuse, 0x310, R39 ;  /* 0x0000031006357824 */ /* 0x040fe400078e0227 */
[C---:B------:R-:W-:Y:S02]  /*14c0*/  IMAD R26, R6.reuse, 0x310, R45 ;  /* 0x00000310061a7824 */ /* 0x040fe400078e022d */
[C---:B------:R-:W-:Y:S02]  /*14d0*/  IMAD R55, R6.reuse, 0x310, R47 ;  /* 0x0000031006377824 */ /* 0x040fe400078e022f */
[C---:B------:R-:W-:Y:S02]  /*14e0*/  IMAD R43, R6.reuse, 0x310, R25 ;  /* 0x00000310062b7824 */ /* 0x040fe400078e0219 */
[----:B------:R-:W-:-:S02]  /*14f0*/  IMAD R75, R6, 0x310, R75 ;  /* 0x00000310064b7824 */ /* 0x000fc400078e024b */
[C---:B------:R-:W-:Y:S02]  /*1500*/  IMAD R87, R6.reuse, 0x310, R87 ;  /* 0x0000031006577824 */ /* 0x040fe400078e0257 */
[C---:B------:R-:W-:Y:S02]  /*1510*/  IMAD R99, R6.reuse, 0x310, R99 ;  /* 0x0000031006637824 */ /* 0x040fe400078e0263 */
[C---:B------:R-:W-:Y:S02]  /*1520*/  IMAD R111, R6.reuse, 0x310, R111 ;  /* 0x00000310066f7824 */ /* 0x040fe400078e026f */
[----:B------:R-:W-:Y:S01]  /*1530*/  IMAD R8, R6, 0x310, R13 ;  /* 0x0000031006087824 */ /* 0x000fe200078e020d */
[----:B------:R-:W-:Y:S01]  /*1540*/  IADD3 R13, R14, 0x70, RZ ;  /* 0x000000700e0d7810 */ /* 0x000fe20007ffe0ff */
[C---:B------:R-:W-:Y:S02]  /*1550*/  IMAD R12, R6.reuse, 0x310, R27 ;  /* 0x00000310060c7824 */ /* 0x040fe400078e021b */
[----:B------:R-:W-:-:S02]  /*1560*/  IMAD R36, R6, 0x310, R65 ;  /* 0x0000031006247824 */ /* 0x000fc400078e0241 */
[C---:B------:R-:W-:Y:S01]  /*1570*/  IMAD R42, R6.reuse, 0x310, R77 ;  /* 0x00000310062a7824 */ /* 0x040fe200078e024d */
[C---:B------:R-:W-:Y:S01]  /*1580*/  IADD3 R7, R13.reuse, R12, RZ ;  /* 0x0000000c0d077210 */ /* 0x040fe20007ffe0ff */
[C---:B------:R-:W-:Y:S01]  /*1590*/  IMAD R48, R6.reuse, 0x310, R89 ;  /* 0x0000031006307824 */ /* 0x040fe200078e0259 */
[----:B------:R-:W-:Y:S01]  /*15a0*/  HFMA2.MMA R77, -RZ, RZ, 0, 0 ;  /* 0x00000000ff4d7435 */ /* 0x000fe200000001ff */
[C---:B------:R-:W-:Y:S01]  /*15b0*/  IMAD R54, R6.reuse, 0x310, R101 ;  /* 0x0000031006367824 */ /* 0x040fe200078e0265 */
[C---:B------:R-:W-:Y:S01]  /*15c0*/  IADD3 R10, R13.reuse, R42, RZ ;  /* 0x0000002a0d0a7210 */ /* 0x040fe20007ffe0ff */
[C---:B------:R-:W-:Y:S01]  /*15d0*/  IMAD R60, R6.reuse, 0x310, R113 ;  /* 0x00000310063c7824 */ /* 0x040fe200078e0271 */
[----:B------:R-:W-:Y:S01]  /*15e0*/  CS2R R100, SRZ ;  /* 0x0000000000647805 */ /* 0x000fe2000001ff00 */
[C---:B------:R-:W-:Y:S01]  /*15f0*/  IMAD R39, R6.reuse, 0x310, R17 ;  /* 0x0000031006277824 */ /* 0x040fe200078e0211 */
[----:B------:R-:W-:Y:S01]  /*1600*/  IADD3 R12, R13, R54, RZ ;  /* 0x000000360d0c7210 */ /* 0x000fe20007ffe0ff */
[----:B------:R-:W-:Y:S01]  /*1610*/  IMAD R45, R6, 0x310, R29 ;  /* 0x00000310062d7824 */ /* 0x000fe200078e021d */
[----:B------:R-:W-:Y:S01]  /*1620*/  IADD3 R29, R14, 0x150, RZ ;  /* 0x000001500e1d7810 */ /* 0x000fe20007ffe0ff */
[----:B------:R-:W-:-:S02]  /*1630*/  IMAD R67, R6, 0x310, R67 ;  /* 0x0000031006437824 */ /* 0x000fc400078e0243 */
        /* <DEDUP_REMOVED lines=8> */
[C---:B------:R-:W-:Y:S01]  /*16c0*/  IMAD R44, R6.reuse, 0x310, R81 ;  /* 0x00000310062c7824 */ /* 0x040fe200078e0251 */
[----:B------:R-:W-:Y:S01]  /*16d0*/  HFMA2.MMA R81, -RZ, RZ, 0, 0 ;  /* 0x00000000ff517435 */ /* 0x000fe200000001ff */
[C---:B------:R-:W-:Y:S01]  /*16e0*/  IMAD R50, R6.reuse, 0x310, R93 ;  /* 0x0000031006327824 */ /* 0x040fe200078e025d */
[----:B------:R-:W-:Y:S01]  /*16f0*/  HFMA2.MMA R93, -RZ, RZ, 0, 0 ;  /* 0x00000000ff5d7435 */ /* 0x000fe200000001ff */
[C---:B------:R-:W-:Y:S02]  /*1700*/  IMAD R56, R6.reuse, 0x310, R105 ;  /* 0x0000031006387824 */ /* 0x040fe400078e0269 */
[C---:B------:R-:W-:Y:S01]  /*1710*/  IMAD R62, R6.reuse, 0x310, R117 ;  /* 0x00000310063e7824 */ /* 0x040fe200078e0275 */
[----:B------:R-:W-:Y:S01]  /*1720*/  CS2R R104, SRZ ;  /* 0x0000000000687805 */ /* 0x000fe2000001ff00 */
[----:B------:R-:W-:Y:S01]  /*1730*/  IMAD R47, R6, 0x310, R21 ;  /* 0x00000310062f7824 */ /* 0x000fe200078e0215 */
[----:B------:R-:W-:Y:S01]  /*1740*/  IADD3 R21, R14, 0xe0, RZ ;  /* 0x000000e00e157810 */ /* 0x000fe20007ffe0ff */
[----:B------:R-:W-:-:S02]  /*1750*/  IMAD R49, R6, 0x310, R49 ;  /* 0x0000031006317824 */ /* 0x000fc400078e0231 */
[C---:B------:R-:W-:Y:S01]  /*1760*/  IMAD R59, R6.reuse, 0x310, R59 ;  /* 0x00000310063b7824 */ /* 0x040fe200078e023b */
[C---:B------:R-:W-:Y:S01]  /*1770*/  IADD3 R17, R21.reuse, R38, RZ ;  /* 0x0000002615117210 */ /* 0x040fe20007ffe0ff */
[C---:B------:R-:W-:Y:S01]  /*1780*/  IMAD R71, R6.reuse, 0x310, R71 ;  /* 0x0000031006477824 */ /* 0x040fe200078e0247 */
[C---:B------:R-:W-:Y:S01]  /*1790*/  IADD3 R14, R21.reuse, R16, RZ ;  /* 0x00000010150e7210 */ /* 0x040fe20007ffe0ff */
[C---:B------:R-:W-:Y:S01]  /*17a0*/  IMAD R83, R6.reuse, 0x310, R83 ;  /* 0x0000031006537824 */ /* 0x040fe200078e0253 */
[C---:B------:R-:W-:Y:S01]  /*17b0*/  IADD3 R16, R21.reuse, R28, RZ ;  /* 0x0000001c15107210 */ /* 0x040fe20007ffe0ff */
[C---:B------:R-:W-:Y:S01]  /*17c0*/  IMAD R95, R6.reuse, 0x310, R95 ;  /* 0x00000310065f7824 */ /* 0x040fe200078e025f */
[----:B------:R-:W-:Y:S01]  /*17d0*/  IADD3 R19, R21, R50, RZ ;  /* 0x0000003215137210 */ /* 0x000fe20007ffe0ff */
[C---:B------:R-:W-:Y:S02]  /*17e0*/  IMAD R107, R6.reuse, 0x310, R107 ;  /* 0x00000310066b7824 */ /* 0x040fe400078e026b */
[----:B------:R-:W-:-:S02]  /*17f0*/  IMAD R119, R6, 0x310, R119 ;  /* 0x0000031006777824 */ /* 0x000fc400078e0277 */
[C---:B------:R-:W-:Y:S01]  /*1800*/  IMAD R5, R6.reuse, 0x310, R9 ;  /* 0x0000031006057824 */ /* 0x040fe200078e0209 */
[----:B------:R-:W-:Y:S01]  /*1810*/  SHF.R.U32.HI R9, RZ, 0x1f, R20 ;  /* 0x0000001fff097819 */ /* 0x000fe20000011614 */
[C---:B------:R-:W-:Y:S02]  /*1820*/  IMAD R22, R6.reuse, 0x310, R23 ;  /* 0x0000031006167824 */ /* 0x040fe400078e0217 */
[----:B------:R-:W-:Y:S01]  /*1830*/  IMAD R24, R6, 0x310, R51 ;  /* 0x0000031006187824 */ /* 0x000fe200078e0233 */
[----:B------:R-:W-:Y:S01]  /*1840*/  LEA.HI.SX32 R41, R20, R9, 0x1d ;  /* 0x0000000914297211 */ /* 0x000fe200078feaff */
[C---:B------:R-:W-:Y:S01]  /*1850*/  IMAD R30, R6.reuse, 0x310, R61 ;  /* 0x00000310061e7824 */ /* 0x040fe200078e023d */
[----:B------:R-:W-:Y:S01]  /*1860*/  SHF.R.U32.HI R51, RZ, 0x1f, R114 ;  /* 0x0000001fff337819 */ /* 0x000fe20000011672 */
[C---:B------:R-:W-:Y:S01]  /*1870*/  IMAD R40, R6.reuse, 0x310, R73 ;  /* 0x0000031006287824 */ /* 0x040fe200078e0249 */
[C---:B------:R-:W-:Y:S01]  /*1880*/  IADD3 R23, R29.reuse, R24, RZ ;  /* 0x000000181d177210 */ /* 0x040fe20007ffe0ff */
[C---:B------:R-:W-:Y:S01]  /*1890*/  IMAD R46, R6.reuse, 0x310, R85 ;  /* 0x00000310062e7824 */ /* 0x040fe200078e0255 */
[C---:B------:R-:W-:Y:S01]  /*18a0*/  IADD3 R24, R29.reuse, R30, RZ ;  /* 0x0000001e1d187210 */ /* 0x040fe20007ffe0ff */
[C---:B------:R-:W-:Y:S01]  /*18b0*/  IMAD R52, R6.reuse, 0x310, R97 ;  /* 0x0000031006347824 */ /* 0x040fe200078e0261 */
[----:B------:R-:W-:Y:S01]  /*18c0*/  IADD3 R25, R29, R40, RZ ;  /* 0x000000281d197210 */ /* 0x000fe20007ffe0ff */
[----:B------:R-:W-:Y:S01]  /*18d0*/  IMAD R58, R6, 0x310, R109 ;  /* 0x00000310063a7824 */ /* 0x000fe200078e026d */
[----:B------:R-:W-:Y:S01]  /*18e0*/  LEA.HI.SX32 R30, R114, R51, 0x1d ;  /* 0x00000033721e7211 */ /* 0x000fe200078feaff */
[----:B------:R-:W-:Y:S01]  /*18f0*/  IMAD R64, R6, 0x310, R11 ;  /* 0x0000031006407824 */ /* 0x000fe200078e020b */
[----:B------:R-:W-:Y:S01]  /*1900*/  SHF.R.U32.HI R6, RZ, 0x1f, R15 ;  /* 0x0000001fff067819 */ /* 0x000fe2000001160f */
[----:B------:R-:W-:Y:S01]  /*1910*/  IMAD R38, R34, -0xe, R35 ;  /* 0xfffffff222267824 */ /* 0x000fe200078e0223 */
[----:B------:R-:W-:Y:S01]  /*1920*/  IADD3 R9, R13, R36, RZ ;  /* 0x000000240d097210 */ /* 0x000fe20007ffe0ff */
[----:B------:R-:W-:Y:S01]  /*1930*/  IMAD R118, R41, -0xe, R31 ;  /* 0xfffffff229767824 */ /* 0x000fe200078e021f */
[----:B------:R-:W-:Y:S01]  /*1940*/  LEA.HI.SX32 R32, R15, R6, 0x1d ;  /* 0x000000060f207211 */ /* 0x000fe200078feaff */
[----:B------:R-:W-:Y:S01]  /*1950*/  IMAD R31, R38, 0x38, R37 ;  /* 0x00000038261f7824 */ /* 0x000fe200078e0225 */
[C---:B------:R-:W-:Y:S01]  /*1960*/  IADD3 R6, R13.reuse, R8, RZ ;  /* 0x000000080d067210 */ /* 0x040fe20007ffe0ff */
[C---:B------:R-:W-:Y:S01]  /*1970*/  IMAD R47, R118.reuse, 0x38, R47 ;  /* 0x00000038762f7824 */ /* 0x040fe200078e022f */
[----:B------:R-:W-:Y:S01]  /*1980*/  IADD3 R8, R13, R26, RZ ;  /* 0x0000001a0d087210 */ /* 0x000fe20007ffe0ff */
[----:B------:R-:W-:Y:S01]  /*1990*/  IMAD R112, R118, 0x38, R49 ;  /* 0x0000003876707824 */ /* 0x000fe200078e0231 */
[----:B------:R-:W-:Y:S01]  /*19a0*/  IADD3 R26, R29, R46, RZ ;  /* 0x0000002e1d1a7210 */ /* 0x000fe20007ffe0ff */
[----:B------:R-:W-:Y:S01]  /*19b0*/  IMAD R46, R32, -0xe, R33 ;  /* 0xfffffff2202e7824 */ /* 0x000fe200078e0221 */
[C---:B------:R-:W-:Y:S01]  /*19c0*/  IADD3 R15, R21.reuse, R18, RZ ;  /* 0x00000012150f7210 */ /* 0x040fe20007ffe0ff */
[----:B------:R-:W-:Y:S01]  /*19d0*/  IMAD R32, R38, 0x38, R43 ;  /* 0x0000003826207824 */ /* 0x000fe200078e022b */
[----:B------:R-:W-:Y:S01]  /*19e0*/  IADD3 R18, R21, R44, RZ ;  /* 0x0000002c15127210 */ /* 0x000fe20007ffe0ff */
[C---:B------:R-:W-:Y:S01]  /*19f0*/  IMAD R40, R46.reuse, 0x38, R45 ;  /* 0x000000382e287824 */ /* 0x040fe200078e022d */
[----:B------:R-:W-:Y:S01]  /*1a00*/  IADD3 R11, R13, R48, RZ ;  /* 0x000000300d0b7210 */ /* 0x000fe20007ffe0ff */
[C---:B------:R-:W-:Y:S01]  /*1a10*/  IMAD R39, R46.reuse, 0x38, R39 ;  /* 0x000000382e277824 */ /* 0x040fe200078e0227 */
[----:B------:R-:W-:Y:S01]  /*1a20*/  IADD3 R20, R21, R56, RZ ;  /* 0x0000003815147210 */ /* 0x000fe20007ffe0ff */
[C---:B------:R-:W-:Y:S01]  /*1a30*/  IMAD R41, R46.reuse, 0x38, R55 ;  /* 0x000000382e297824 */ /* 0x040fe200078e0237 */
[C---:B------:R-:W-:Y:S01]  /*1a40*/  IADD3 R22, R29.reuse, R22, RZ ;  /* 0x000000161d167210 */ /* 0x040fe20007ffe0ff */
[C---:B------:R-:W-:Y:S01]  /*1a50*/  IMAD R42, R46.reuse, 0x38, R67 ;  /* 0x000000382e2a7824 */ /* 0x040fe200078e0243 */
[C---:B------:R-:W-:Y:S01]  /*1a60*/  IADD3 R27, R29.reuse, R52, RZ ;  /* 0x000000341d1b7210 */ /* 0x040fe20007ffe0ff */
[C---:B------:R-:W-:Y:S01]  /*1a70*/  IMAD R43, R46.reuse, 0x38, R79 ;  /* 0x000000382e2b7824 */ /* 0x040fe200078e024f */
[----:B------:R-:W-:Y:S01]  /*1a80*/  IADD3 R28, R29, R58, RZ ;  /* 0x0000003a1d1c7210 */ /* 0x000fe20007ffe0ff */
[C---:B------:R-:W-:Y:S01]  /*1a90*/  IMAD R44, R46.reuse, 0x38, R91 ;  /* 0x000000382e2c7824 */ /* 0x040fe200078e025b */
[----:B------:R-:W-:Y:S01]  /*1aa0*/  IADD3 R13, R13, R60, RZ ;  /* 0x0000003c0d0d7210 */ /* 0x000fe20007ffe0ff */
[C---:B------:R-:W-:Y:S01]  /*1ab0*/  IMAD R45, R46.reuse, 0x38, R103 ;  /* 0x000000382e2d7824 */ /* 0x040fe200078e0267 */
[----:B------:R-:W-:Y:S01]  /*1ac0*/  IADD3 R21, R21, R62, RZ ;  /* 0x0000003e15157210 */ /* 0x000fe20007ffe0ff */
[----:B------:R-:W-:Y:S01]  /*1ad0*/  IMAD R46, R46, 0x38, R115 ;  /* 0x000000382e2e7824 */ /* 0x000fe200078e0273 */
[----:B------:R-:W-:Y:S01]  /*1ae0*/  IADD3 R29, R29, R64, RZ ;  /* 0x000000401d1d7210 */ /* 0x000fe20007ffe0ff */
[C---:B------:R-:W-:Y:S01]  /*1af0*/  IMAD R113, R118.reuse, 0x38, R59 ;  /* 0x0000003876717824 */ /* 0x040fe200078e023b */
[----:B------:R-:W-:Y:S01]  /*1b00*/  CS2R R108, SRZ ;  /* 0x00000000006c7805 */ /* 0x000fe2000001ff00 */
[C---:B------:R-:W-:Y:S01]  /*1b10*/  IMAD R114, R118.reuse, 0x38, R71 ;  /* 0x0000003876727824 */ /* 0x040fe200078e0247 */
[----:B------:R-:W-:Y:S01]  /*1b20*/  MOV R85, RZ ;  /* 0x000000ff00557202 */ /* 0x000fe20000000f00 */
[----:B------:R-:W-:-:S02]  /*1b30*/  IMAD R115, R118, 0x38, R83 ;  /* 0x0000003876737824 */ /* 0x000fc400078e0253 */
[C---:B------:R-:W-:Y:S02]  /*1b40*/  IMAD R116, R118.reuse, 0x38, R95 ;  /* 0x0000003876747824 */ /* 0x040fe400078e025f */
[C---:B------:R-:W-:Y:S02]  /*1b50*/  IMAD R117, R118.reuse, 0x38, R107 ;  /* 0x0000003876757824 */ /* 0x040fe400078e026b */
[----:B------:R-:W-:Y:S01]  /*1b60*/  IMAD R118, R118, 0x38, R119 ;  /* 0x0000003876767824 */ /* 0x000fe200078e0277 */
[----:B------:R-:W-:Y:S01]  /*1b70*/  HFMA2.MMA R119, -RZ, RZ, 0, 0 ;  /* 0x00000000ff777435 */ /* 0x000fe200000001ff */
[C---:B------:R-:W-:Y:S02]  /*1b80*/  IMAD R33, R38.reuse, 0x38, R53 ;  /* 0x0000003826217824 */ /* 0x040fe400078e0235 */
[C---:B------:R-:W-:Y:S02]  /*1b90*/  IMAD R34, R38.reuse, 0x38, R63 ;  /* 0x0000003826227824 */ /* 0x040fe400078e023f */
[----:B------:R-:W-:-:S02]  /*1ba0*/  IMAD R35, R38, 0x38, R75 ;  /* 0x0000003826237824 */ /* 0x000fc400078e024b */
[C---:B------:R-:W-:Y:S02]  /*1bb0*/  IMAD R36, R38.reuse, 0x38, R87 ;  /* 0x0000003826247824 */ /* 0x040fe400078e0257 */
[C---:B------:R-:W-:Y:S02]  /*1bc0*/  IMAD R37, R38.reuse, 0x38, R99 ;  /* 0x0000003826257824 */ /* 0x040fe400078e0263 */
[----:B------:R-:W-:-:S02]  /*1bd0*/  IMAD R38, R38, 0x38, R111 ;  /* 0x0000003826267824 */ /* 0x000fc400078e026f */
.L_x_3:
[----:B------:R-:W-:Y:S01]  /*1be0*/  SHF.R.U32.HI R49, RZ, 0x5, R0 ;  /* 0x00000005ff317819 */ /* 0x000fe20000011600 */
[C---:B------:R-:W-:Y:S01]  /*1bf0*/  IMAD R48, R119.reuse, 0x18800, R31 ;  /* 0x0001880077307824 */ /* 0x040fe200078e021f */
[----:B------:R-:W-:Y:S01]  /*1c00*/  MOV R169, 0x4 ;  /* 0x0000000400a97802 */ /* 0x000fe20000000f00 */
[----:B------:R-:W-:Y:S01]  /*1c10*/  IMAD R62, R119, 0x18800, R5 ;  /* 0x00018800773e7824 */ /* 0x000fe200078e0205 */
[C---:B------:R-:W-:Y:S02]  /*1c20*/  LOP3.LUT R60, R0.reuse, 0x1f, RZ, 0xc0, !PT ;  /* 0x0000001f003c7812 */ /* 0x040fe400078ec0ff */
[----:B------:R-:W-:-:S02]  /*1c30*/  IADD3 R50, R0, 0x10, RZ ;  /* 0x0000001000327810 */ /* 0x000fc40007ffe0ff */
[----:B------:R-:W-:Y:S01]  /*1c40*/  SHF.R.S32.HI R170, RZ, 0x4, R2 ;  /* 0x00000004ffaa7819 */ /* 0x000fe20000011402 */
[----:B------:R-:W-:Y:S01]  /*1c50*/  IMAD R64, R119, 0x18800, R22 ;  /* 0x0001880077407824 */ /* 0x000fe200078e0216 */
[----:B------:R-:W-:Y:S01]  /*1c60*/  SHF.L.U32 R49, R49, 0x6, RZ ;  /* 0x0000000631317819 */ /* 0x000fe200000006ff */
[-C--:B------:R-:W-:Y:S01]  /*1c70*/  IMAD.WIDE R62, R62, R169.reuse, c[0x0][0x160] ;  /* 0x000058003e3e7625 */ /* 0x080fe200078e02a9 */
[----:B------:R-:W-:Y:S01]  /*1c80*/  LOP3.LUT R50, R50, 0x1f, RZ, 0xc0, !PT ;  /* 0x0000001f32327812 */ /* 0x000fe200078ec0ff */
[----:B------:R-:W-:Y:S06]  /*1c90*/  BAR.SYNC 0x0 ;  /* 0x0000000000007b1d */ /* 0x000fec0000000000 */
[----:B------:R-:W-:Y:S01]  /*1ca0*/  LOP3.LUT R60, R49, 0xffffffc0, R60, 0xe2, !PT ;  /* 0xffffffc0313c7812 */ /* 0x000fe200078ee23c */
[----:B------:R-:W-:Y:S01]  /*1cb0*/  IMAD.WIDE R48, R48, R169, c[0x0][0x160] ;  /* 0x0000580030307625 */ /* 0x000fe200078e02a9 */
[----:B------:R-:W-:Y:S01]  /*1cc0*/  SHF.L.U32 R51, R170, 0xc, RZ ;  /* 0x0000000caa337819 */ /* 0x000fe200000006ff */
[----:B------:R0:W2:Y:S02]  /*1cd0*/  LDG.E.CONSTANT R178, [R62.64] ;  /* 0x000000043eb27981 */ /* 0x0000a4000c1e9900 */
[----:B------:R-:W-:Y:S01]  /*1ce0*/  IMAD R56, R119, 0x18800, R6 ;  /* 0x0001880077387824 */ /* 0x000fe200078e0206 */
[----:B------:R-:W-:Y:S01]  /*1cf0*/  LOP3.LUT R58, R51, 0xfffff000, R50, 0xe2, !PT ;  /* 0xfffff000333a7812 */ /* 0x000fe200078ee232 */
[----:B------:R1:W3:Y:S01]  /*1d00*/  LDG.E.CONSTANT R120, [R48.64] ;  /* 0x0000000430787981 */ /* 0x0002e2000c1e9900 */
[----:B------:R-:W-:-:S02]  /*1d10*/  IMAD R50, R119, 0x18800, R47 ;  /* 0x0001880077327824 */ /* 0x000fc400078e022f */
[-C--:B------:R-:W-:Y:S01]  /*1d20*/  IMAD.WIDE R56, R56, R169.reuse, c[0x0][0x160] ;  /* 0x0000580038387625 */ /* 0x080fe200078e02a9 */
[----:B------:R0:W4:Y:S03]  /*1d30*/  LDG.E.CONSTANT R177, [R62.64+0xc400] ;  /* 0x00c400043eb17981 */ /* 0x000126000c1e9900 */
[----:B------:R-:W-:Y:S01]  /*1d40*/  IMAD R70, R119, 0x18800, R112 ;  /* 0x0001880077467824 */ /* 0x000fe200078e0270 */
[----:B------:R0:W5:Y:S01]  /*1d50*/  LDG.E.CONSTANT R176, [R62.64+0x18800] ;  /* 0x018800043eb07981 */ /* 0x000162000c1e9900 */
[----:B-1----:R-:W-:-:S03]  /*1d60*/  IMAD.WIDE R48, R64, R169, c[0x0][0x160] ;  /* 0x0000580040307625 */ /* 0x002fc600078e02a9 */
[----:B------:R0:W2:Y:S01]  /*1d70*/  LDG.E.CONSTANT R174, [R62.64+0x24c00] ;  /* 0x024c00043eae7981 */ /* 0x0000a2000c1e9900 */
[----:B------:R-:W-:-:S03]  /*1d80*/  IMAD.WIDE R50, R50, R169, c[0x0][0x160] ;  /* 0x0000580032327625 */ /* 0x000fc600078e02a9 */
[----:B------:R0:W2:Y:S04]  /*1d90*/  LDG.E.CONSTANT R172, [R62.64+0x31000] ;  /* 0x031000043eac7981 */ /* 0x0000a8000c1e9900 */
[----:B------:R0:W2:Y:S04]  /*1da0*/  LDG.E.CONSTANT R162, [R62.64+0x3d400] ;  /* 0x03d400043ea27981 */ /* 0x0000a8000c1e9900 */
[----:B------:R0:W2:Y:S04]  /*1db0*/  LDG.E.CONSTANT R149, [R62.64+0x49800] ;  /* 0x049800043e957981 */ /* 0x0000a8000c1e9900 */
[----:B------:R0:W2:Y:S01]  /*1dc0*/  LDG.E.CONSTANT R131, [R62.64+0x55c00] ;  /* 0x055c00043e837981 */ /* 0x0000a2000c1e9900 */
[----:B------:R-:W-:-:S03]  /*1dd0*/  IMAD R68, R119, 0x18800, R15 ;  /* 0x0001880077447824 */ /* 0x000fc600078e020f */
[----:B------:R1:W2:Y:S01]  /*1de0*/  LDG.E.CONSTANT R99, [R48.64] ;  /* 0x0000000430637981 */ /* 0x0002a2000c1e9900 */
[----:B------:R-:W-:-:S03]  /*1df0*/  IMAD R54, R119, 0x18800, R39 ;  /* 0x0001880077367824 */ /* 0x000fc600078e0227 */
[----:B------:R1:W2:Y:S01]  /*1e00*/  LDG.E.CONSTANT R111, [R56.64] ;  /* 0x00000004386f7981 */ /* 0x0002a2000c1e9900 */
[----:B0-----:R-:W-:-:S03]  /*1e10*/  IMAD R62, R119, 0x18800, R32 ;  /* 0x00018800773e7824 */ /* 0x001fc600078e0220 */
[----:B------:R0:W2:Y:S01]  /*1e20*/  LDG.E.CONSTANT R102, [R50.64] ;  /* 0x0000000432667981 */ /* 0x0000a2000c1e9900 */
[----:B-1----:R-:W-:-:S04]  /*1e30*/  IMAD.WIDE R48, R70, R169, c[0x0][0x160] ;  /* 0x0000580046307625 */ /* 0x002fc800078e02a9 */
[-C--:B------:R-:W-:Y:S01]  /*1e40*/  IMAD.WIDE R56, R62, R169.reuse, c[0x0][0x160] ;  /* 0x000058003e387625 */ /* 0x080fe200078e02a9 */
[----:B------:R1:W2:Y:S03]  /*1e50*/  LDG.E.CONSTANT R92, [R48.64] ;  /* 0x00000004305c7981 */ /* 0x0002a6000c1e9900 */
[C---:B------:R-:W-:Y:S01]  /*1e60*/  IMAD R70, R119.reuse, 0x18800, R16 ;  /* 0x0001880077467824 */ /* 0x040fe200078e0210 */
[----:B------:R1:W2:Y:S01]  /*1e70*/  LDG.E.CONSTANT R98, [R56.64] ;  /* 0x0000000438627981 */ /* 0x0002a2000c1e9900 */
[C---:B------:R-:W-:Y:S02]  /*1e80*/  IMAD R62, R119.reuse, 0x18800, R23 ;  /* 0x00018800773e7824 */ /* 0x040fe400078e0217 */
[----:B------:R-:W-:Y:S02]  /*1e90*/  IMAD R52, R119, 0x18800, R14 ;  /* 0x0001880077347824 */ /* 0x000fe400078e020e */
[----:B0-----:R-:W-:-:S04]  /*1ea0*/  IMAD.WIDE R50, R68, R169, c[0x0][0x160] ;  /* 0x0000580044327625 */ /* 0x001fc800078e02a9 */
[-C--:B------:R-:W-:Y:S01]  /*1eb0*/  IMAD.WIDE R54, R54, R169.reuse, c[0x0][0x160] ;  /* 0x0000580036367625 */ /* 0x080fe200078e02a9 */
[----:B------:R0:W2:Y:S03]  /*1ec0*/  LDG.E.CONSTANT R95, [R50.64] ;  /* 0x00000004325f7981 */ /* 0x0000a6000c1e9900 */
[----:B------:R-:W-:Y:S01]  /*1ed0*/  IMAD R68, R119, 0x18800, R41 ;  /* 0x0001880077447824 */ /* 0x000fe200078e0229 */
[----:B------:R0:W2:Y:S01]  /*1ee0*/  LDG.E.CONSTANT R107, [R54.64] ;  /* 0x00000004366b7981 */ /* 0x0000a2000c1e9900 */
[----:B-1----:R-:W-:-:S04]  /*1ef0*/  IMAD.WIDE R48, R70, R169, c[0x0][0x160] ;  /* 0x0000580046307625 */ /* 0x002fc800078e02a9 */
[----:B------:R-:W-:Y:S01]  /*1f00*/  IMAD R64, R119, 0x18800, R7 ;  /* 0x0001880077407824 */ /* 0x000fe200078e0207 */
[----:B------:R1:W2:Y:S01]  /*1f10*/  LDG.E.CONSTANT R87, [R48.64] ;  /* 0x0000000430577981 */ /* 0x0002a2000c1e9900 */
[----:B------:R-:W-:-:S04]  /*1f20*/  IMAD.WIDE R56, R62, R169, c[0x0][0x160] ;  /* 0x000058003e387625 */ /* 0x000fc800078e02a9 */
        /* <DEDUP_REMOVED lines=42> */
[----:B------:R-:W-:Y:S02]  /*21d0*/  IMAD R64, R119, 0x18800, R114 ;  /* 0x0001880077407824 */ /* 0x000fe400078e0272 */
[----:B------:R-:W-:-:S04]  /*21e0*/  IMAD.WIDE R56, R62, R169, c[0x0][0x160] ;  /* 0x000058003e387625 */ /* 0x000fc800078e02a9 */
[-C--:B------:R-:W-:Y:S01]  /*21f0*/  IMAD.WIDE R52, R66, R169.reuse, c[0x0][0x160] ;  /* 0x0000580042347625 */ /* 0x080fe200078e02a9 */
[----:B------:R1:W3:Y:S03]  /*2200*/  LDG.E.CONSTANT R72, [R56.64] ;  /* 0x0000000438487981 */ /* 0x0002e6000c1e9900 */
[C---:B------:R-:W-:Y:S01]  /*2210*/  IMAD R62, R119.reuse, 0x18800, R11 ;  /* 0x00018800773e7824 */ /* 0x040fe200078e020b */
[----:B------:R1:W3:Y:S01]  /*2220*/  LDG.E.CONSTANT R83, [R52.64] ;  /* 0x0000000434537981 */ /* 0x0002e2000c1e9900 */
[C---:B------:R-:W-:Y:S02]  /*2230*/  IMAD R66, R119.reuse, 0x18800, R25 ;  /* 0x0001880077427824 */ /* 0x040fe400078e0219 */
[-C--:B0-----:R-:W-:Y:S02]  /*2240*/  IMAD.WIDE R50, R68, R169.reuse, c[0x0][0x160] ;  /* 0x0000580044327625 */ /* 0x081fe400078e02a9 */
[----:B------:R0:W3:Y:S02]  /*2250*/  LDG.E.CONSTANT R68, [R48.64] ;  /* 0x0000000430447981 */ /* 0x0000e4000c1e9900 */
[----:B------:R-:W-:Y:S01]  /*2260*/  IMAD.WIDE R54, R64, R169, c[0x0][0x160] ;  /* 0x0000580040367625 */ /* 0x000fe200078e02a9 */
[----:B------:R-:W-:Y:S01]  /*2270*/  ISETP.GT.AND P0, PT, R0, 0x1f, PT ;  /* 0x0000001f0000780c */ /* 0x000fe20003f04270 */
[----:B------:R0:W3:Y:S02]  /*2280*/  LDG.E.CONSTANT R69, [R50.64] ;  /* 0x0000000432457981 */ /* 0x0000e4000c1e9900 */
[----:B------:R-:W-:-:S02]  /*2290*/  IMAD R64, R119, 0x18800, R18 ;  /* 0x0001880077407824 */ /* 0x000fc400078e0212 */
[-C--:B-1----:R-:W-:Y:S01]  /*22a0*/  IMAD.WIDE R52, R66, R169.reuse, c[0x0][0x160] ;  /* 0x0000580042347625 */ /* 0x082fe200078e02a9 */
[----:B------:R1:W3:Y:S03]  /*22b0*/  LDG.E.CONSTANT R76, [R54.64] ;  /* 0x00000004364c7981 */ /* 0x0002e6000c1e9900 */
[----:B0-----:R-:W-:Y:S01]  /*22c0*/  IMAD.WIDE R48, R62, R169, c[0x0][0x160] ;  /* 0x000058003e307625 */ /* 0x001fe200078e02a9 */
[----:B------:R0:W3:Y:S03]  /*22d0*/  LDG.E.CONSTANT R75, [R52.64] ;  /* 0x00000004344b7981 */ /* 0x0000e6000c1e9900 */
[C---:B------:R-:W-:Y:S01]  /*22e0*/  IMAD R56, R119.reuse, 0x18800, R27 ;  /* 0x0001880077387824 */ /* 0x040fe200078e021b */
[----:B------:R0:W3:Y:S01]  /*22f0*/  LDG.E.CONSTANT R67, [R48.64] ;  /* 0x0000000430437981 */ /* 0x0000e2000c1e9900 */
[----:B------:R-:W-:-:S02]  /*2300*/  IMAD R66, R119, 0x18800, R115 ;  /* 0x0001880077427824 */ /* 0x000fc400078e0273 */
[----:B-1----:R-:W-:-:S04]  /*2310*/  IMAD.WIDE R54, R64, R169, c[0x0][0x160] ;  /* 0x0000580040367625 */ /* 0x002fc800078e02a9 */
[----:B------:R-:W-:Y:S01]  /*2320*/  IMAD R64, R119, 0x18800, R44 ;  /* 0x0001880077407824 */ /* 0x000fe200078e022c */
[----:B------:R1:W3:Y:S01]  /*2330*/  LDG.E.CONSTANT R71, [R54.64] ;  /* 0x0000000436477981 */ /* 0x0002e2000c1e9900 */
[----:B0-----:R-:W-:Y:S01]  /*2340*/  IMAD.WIDE R48, R56, R169, c[0x0][0x160] ;  /* 0x0000580038307625 */ /* 0x001fe200078e02a9 */
[----:B------:R-:W-:-:S03]  /*2350*/  SHF.L.U32 R56, R0, 0x1, RZ ;  /* 0x0000000100387819 */ /* 0x000fc600000006ff */
[-C--:B------:R-:W-:Y:S01]  /*2360*/  IMAD.WIDE R52, R66, R169.reuse, c[0x0][0x160] ;  /* 0x0000580042347625 */ /* 0x080fe200078e02a9 */
[----:B------:R-:W-:Y:S01]  /*2370*/  IADD3 R57, R56, 0xe0, RZ ;  /* 0x000000e038397810 */ /* 0x000fe20007ffe0ff */
[----:B------:R0:W3:Y:S02]  /*2380*/  LDG.E.CONSTANT R63, [R48.64] ;  /* 0x00000004303f7981 */ /* 0x0000e4000c1e9900 */
[C---:B------:R-:W-:Y:S02]  /*2390*/  IMAD R228, R119.reuse, 0x18800, R116 ;  /* 0x0001880077e47824 */ /* 0x040fe400078e0274 */
[----:B------:R-:W-:Y:S01]  /*23a0*/  IMAD R66, R119, 0x18800, R19 ;  /* 0x0001880077427824 */ /* 0x000fe200078e0213 */
[----:B------:R0:W3:Y:S01]  /*23b0*/  LDG.E.CONSTANT R70, [R52.64] ;  /* 0x0000000434467981 */ /* 0x0000e2000c1e9900 */
[----:B-1----:R-:W-:Y:S01]  /*23c0*/  IMAD.WIDE R54, R64, R169, c[0x0][0x160] ;  /* 0x0000580040367625 */ /* 0x002fe200078e02a9 */
[----:B------:R-:W-:-:S03]  /*23d0*/  IADD3 R59, R56, 0x2a0, RZ ;  /* 0x000002a0383b7810 */ /* 0x000fc60007ffe0ff */
[-C--:B------:R-:W-:Y:S01]  /*23e0*/  IMAD.WIDE R50, R228, R169.reuse, c[0x0][0x160] ;  /* 0x00005800e4327625 */ /* 0x080fe200078e02a9 */
[----:B------:R-:W-:Y:S02]  /*23f0*/  IADD3 R62, R56, 0x620, RZ ;  /* 0x00000620383e7810 */ /* 0x000fe40007ffe0ff */
[----:B------:R-:W-:Y:S01]  /*2400*/  LOP3.LUT R57, R57, 0xffffffc0, RZ, 0xc0, !PT ;  /* 0xffffffc039397812 */ /* 0x000fe200078ec0ff */
[----:B0-----:R-:W-:Y:S01]  /*2410*/  IMAD.WIDE R52, R66, R169, c[0x0][0x160] ;  /* 0x0000580042347625 */ /* 0x001fe200078e02a9 */
[----:B------:R0:W3:Y:S01]  /*2420*/  LDG.E.CONSTANT R64, [R50.64] ;  /* 0x0000000432407981 */ /* 0x0000e2000c1e9900 */
[----:B------:R-:W-:-:S03]  /*2430*/  IADD3 R61, R56, 0x460, RZ ;  /* 0x00000460383d7810 */ /* 0x000fc60007ffe0ff */
[----:B------:R1:W3:Y:S01]  /*2440*/  LDG.E.CONSTANT R66, [R54.64] ;  /* 0x0000000436427981 */ /* 0x0002e2000c1e9900 */
[----:B------:R-:W-:Y:S02]  /*2450*/  @!P0 SHF.L.U32 R228, R2, 0x8, RZ ;  /* 0x0000000802e48819 */ /* 0x000fe400000006ff */
[----:B------:R-:W-:Y:S01]  /*2460*/  LOP3.LUT R59, R59, 0xffffffc0, RZ, 0xc0, !PT ;  /* 0xffffffc03b3b7812 */ /* 0x000fe200078ec0ff */
[----:B------:R1:W3:Y:S01]  /*2470*/  LDG.E.CONSTANT R65, [R52.64] ;  /* 0x0000000434417981 */ /* 0x0002e2000c1e9900 */
[----:B------:R-:W-:Y:S02]  /*2480*/  LOP3.LUT R49, R62, 0xffffffc0, RZ, 0xc0, !PT ;  /* 0xffffffc03e317812 */ /* 0x000fe400078ec0ff */
[C---:B0-----:R-:W-:Y:S02]  /*2490*/  IADD3 R50, R56.reuse, 0xb60, RZ ;  /* 0x00000b6038327810 */ /* 0x041fe40007ffe0ff */
[----:B-1----:R-:W-:Y:S02]  /*24a0*/  IADD3 R54, R56, 0x7e0, RZ ;  /* 0x000007e038367810 */ /* 0x002fe40007ffe0ff */
[----:B------:R-:W-:-:S02]  /*24b0*/  IADD3 R48, R57, R58, RZ ;  /* 0x0000003a39307210 */ /* 0x000fc40007ffe0ff */
[C---:B------:R-:W-:Y:S02]  /*24c0*/  IADD3 R52, R56.reuse, 0x9a0, RZ ;  /* 0x000009a038347810 */ /* 0x040fe40007ffe0ff */
[----:B------:R-:W-:Y:S02]  /*24d0*/  IADD3 R179, R56, 0xd20, RZ ;  /* 0x00000d2038b37810 */ /* 0x000fe40007ffe0ff */
[----:B------:R-:W-:Y:S02]  /*24e0*/  LOP3.LUT R61, R61, 0xffffffc0, RZ, 0xc0, !PT ;  /* 0xffffffc03d3d7812 */ /* 0x000fe400078ec0ff */
[----:B------:R-:W-:Y:S02]  /*24f0*/  LOP3.LUT R51, R54, 0xffffffc0, RZ, 0xc0, !PT ;  /* 0xffffffc036337812 */ /* 0x000fe400078ec0ff */
[----:B------:R-:W-:Y:S02]  /*2500*/  IADD3 R56, R56, 0xee0, RZ ;  /* 0x00000ee038387810 */ /* 0x000fe40007ffe0ff */
[----:B------:R-:W-:-:S02]  /*2510*/  LOP3.LUT R55, R50, 0xffffffc0, RZ, 0xc0, !PT ;  /* 0xffffffc032377812 */ /* 0x000fc400078ec0ff */
[----:B------:R-:W-:Y:S02]  /*2520*/  @!P0 LOP3.LUT R229, R228, 0xfffff000, RZ, 0xc0, !PT ;  /* 0xfffff000e4e58812 */ /* 0x000fe400078ec0ff */
[C---:B------:R-:W-:Y:S02]  /*2530*/  IADD3 R50, R58.reuse, R59, RZ ;  /* 0x0000003b3a327210 */ /* 0x040fe40007ffe0ff */
[----:B------:R-:W-:Y:S02]  /*2540*/  LEA R48, R119, R48, 0x5 ;  /* 0x0000003077307211 */ /* 0x000fe400078e28ff */
[----:B------:R-:W-:Y:S02]  /*2550*/  IADD3 R54, R58, R49, RZ ;  /* 0x000000313a367210 */ /* 0x000fe40007ffe0ff */
[----:B------:R-:W-:Y:S02]  /*2560*/  LOP3.LUT R53, R52, 0xffffffc0, RZ, 0xc0, !PT ;  /* 0xffffffc034357812 */ /* 0x000fe400078ec0ff */
[----:B------:R-:W-:-:S02]  /*2570*/  IADD3 R52, R58, R61, RZ ;  /* 0x0000003d3a347210 */ /* 0x000fc40007ffe0ff */
[----:B------:R-:W-:Y:S02]  /*2580*/  IADD3 R62, R58, R51, RZ ;  /* 0x000000333a3e7210 */ /* 0x000fe40007ffe0ff */
[----:B------:R-:W-:Y:S01]  /*2590*/  LOP3.LUT R57, R56, 0xffffffc0, RZ, 0xc0, !PT ;  /* 0xffffffc038397812 */ /* 0x000fe200078ec0ff */
[----:B------:R-:W-:Y:S01]  /*25a0*/  IMAD.WIDE R48, R48, R169, c[0x0][0x168] ;  /* 0x00005a0030307625 */ /* 0x000fe200078e02a9 */
[----:B------:R-:W-:Y:S02]  /*25b0*/  @!P0 IADD3 R229, R229, R0, RZ ;  /* 0x00000000e5e58210 */ /* 0x000fe40007ffe0ff */
[C---:B------:R-:W-:Y:S02]  /*25c0*/  LEA R50, R119.reuse, R50, 0x5 ;  /* 0x0000003277327211 */ /* 0x040fe400078e28ff */
[----:B------:R-:W-:Y:S02]  /*25d0*/  LEA R56, R119, R54, 0x5 ;  /* 0x0000003677387211 */ /* 0x000fe400078e28ff */
[----:B------:R-:W-:-:S02]  /*25e0*/  LOP3.LUT R179, R179, 0xffffffc0, RZ, 0xc0, !PT ;  /* 0xffffffc0b3b37812 */ /* 0x000fc400078ec0ff */
[C---:B------:R-:W-:Y:S02]  /*25f0*/  IADD3 R228, R58.reuse, R53, RZ ;  /* 0x000000353ae47210 */ /* 0x040fe40007ffe0ff */
[C---:B------:R-:W-:Y:S01]  /*2600*/  LEA R52, R119.reuse, R52, 0x5 ;  /* 0x0000003477347211 */ /* 0x040fe200078e28ff */
[----:B------:R0:W3:Y:S01]  /*2610*/  LDG.E.CONSTANT R53, [R48.64] ;  /* 0x0000000430357981 */ /* 0x0000e2000c1e9900 */
[C---:B------:R-:W-:Y:S02]  /*2620*/  LEA R62, R119.reuse, R62, 0x5 ;  /* 0x0000003e773e7211 */ /* 0x040fe400078e28ff */
[----:B------:R-:W-:Y:S01]  /*2630*/  IADD3 R230, R58, R55, RZ ;  /* 0x000000373ae67210 */ /* 0x000fe20007ffe0ff */
[----:B------:R-:W-:Y:S01]  /*2640*/  IMAD.WIDE R54, R50, R169, c[0x0][0x168] ;  /* 0x00005a0032367625 */ /* 0x000fe200078e02a9 */
[----:B------:R-:W-:Y:S02]  /*2650*/  IADD3 R236, R58, R57, RZ ;  /* 0x000000393aec7210 */ /* 0x000fe40007ffe0ff */
[C---:B------:R-:W-:Y:S01]  /*2660*/  @!P0 LEA R229, R119.reuse, R229, 0x5 ;  /* 0x000000e577e58211 */ /* 0x040fe200078e28ff */
[----:B------:R-:W-:Y:S01]  /*2670*/  IMAD.WIDE R56, R56, R169, c[0x0][0x168] ;  /* 0x00005a0038387625 */ /* 0x000fe200078e02a9 */
[----:B------:R-:W-:Y:S01]  /*2680*/  IADD3 R234, R58, R179, RZ ;  /* 0x000000b33aea7210 */ /* 0x000fe20007ffe0ff */
[----:B------:R1:W3:Y:S01]  /*2690*/  LDG.E.CONSTANT R54, [R54.64] ;  /* 0x0000000436367981 */ /* 0x0002e2000c1e9900 */
[C---:B------:R-:W-:Y:S01]  /*26a0*/  LEA R58, R119.reuse, R228, 0x5 ;  /* 0x000000e4773a7211 */ /* 0x040fe200078e28ff */
[-C--:B------:R-:W-:Y:S01]  /*26b0*/  IMAD.WIDE R50, R52, R169.reuse, c[0x0][0x168] ;  /* 0x00005a0034327625 */ /* 0x080fe200078e02a9 */
[----:B------:R-:W-:Y:S01]  /*26c0*/  LEA R230, R119, R230, 0x5 ;  /* 0x000000e677e67211 */ /* 0x000fe200078e28ff */
[----:B------:R4:W3:Y:S01]  /*26d0*/  LDG.E.CONSTANT R56, [R56.64] ;  /* 0x0000000438387981 */ /* 0x0008e2000c1e9900 */
[----:B------:R-:W-:Y:S01]  /*26e0*/  @!P0 IADD3 R52, R229, 0xfc0, RZ ;  /* 0x00000fc0e5348810 */ /* 0x000fe20007ffe0ff */
[----:B0-----:R-:W-:-:S04]  /*26f0*/  IMAD.WIDE R48, R62, R169, c[0x0][0x168] ;  /* 0x00005a003e307625 */ /* 0x001fc800078e02a9 */
[-C--:B------:R-:W-:Y:S01]  /*2700*/  IMAD.WIDE R58, R58, R169.reuse, c[0x0][0x168] ;  /* 0x00005a003a3a7625 */ /* 0x080fe200078e02a9 */
[----:B-1----:R0:W3:Y:S04]  /*2710*/  LDG.E.CONSTANT R55, [R50.64] ;  /* 0x0000000432377981 */ /* 0x0020e8000c1e9900 */
[----:B----4-:R1:W4:Y:S01]  /*2720*/  LDG.E.CONSTANT R57, [R48.64] ;  /* 0x0000000430397981 */ /* 0x010322000c1e9900 */
[----:B------:R-:W-:Y:S02]  /*2730*/  LEA R60, R170, R60, 0xc ;  /* 0x0000003caa3c7211 */ /* 0x000fe400078e60ff */
[----:B------:R-:W-:Y:S01]  /*2740*/  LEA R234, R119, R234, 0x5 ;  /* 0x000000ea77ea7211 */ /* 0x000fe200078e28ff */
[----:B------:R5:W4:Y:S01]  /*2750*/  LDG.E.CONSTANT R58, [R58.64] ;  /* 0x000000043a3a7981 */ /* 0x000b22000c1e9900 */
[----:B0-----:R-:W-:-:S04]  /*2760*/  IMAD.WIDE R50, R230, R169, c[0x0][0x168] ;  /* 0x00005a00e6327625 */ /* 0x001fc800078e02a9 */
[-C--:B-1----:R-:W-:Y:S01]  /*2770*/  @!P0 IMAD.WIDE R48, R52, R169.reuse, c[0x0][0x168] ;  /* 0x00005a0034308625 */ /* 0x082fe200078e02a9 */
[C---:B------:R-:W-:Y:S01]  /*2780*/  LEA R240, R119.reuse, R60, 0x5 ;  /* 0x0000003c77f07211 */ /* 0x040fe200078e28ff */
[----:B-----5:R0:W5:Y:S02]  /*2790*/  LDG.E.CONSTANT R59, [R50.64] ;  /* 0x00000004323b7981 */ /* 0x020164000c1e9900 */
[-C--:B------:R-:W-:Y:S02]  /*27a0*/  IMAD.WIDE R60, R234, R169.reuse, c[0x0][0x168] ;  /* 0x00005a00ea3c7625 */ /* 0x080fe400078e02a9 */
[----:B------:R1:W5:Y:S01]  /*27b0*/  @!P0 LDG.E.CONSTANT R52, [R48.64] ;  /* 0x0000000430348981 */ /* 0x000362000c1e9900 */
[C---:B------:R-:W-:Y:S01]  /*27c0*/  LEA R236, R119.reuse, R236, 0x5 ;  /* 0x000000ec77ec7211 */ /* 0x040fe200078e28ff */
[----:B------:R-:W-:Y:S02]  /*27d0*/  IMAD.WIDE R240, R240, R169, c[0x0][0x168] ;  /* 0x00005a00f0f07625 */ /* 0x000fe400078e02a9 */
[----:B------:R1:W5:Y:S02]  /*27e0*/  LDG.E.CONSTANT R60, [R60.64] ;  /* 0x000000043c3c7981 */ /* 0x000364000c1e9900 */
[----:B0-----:R-:W-:-:S02]  /*27f0*/  IMAD R50, R119, 0x18800, R37 ;  /* 0x0001880077327824 */ /* 0x001fc400078e0225 */
[----:B-1----:R-:W-:Y:S01]  /*2800*/  IMAD R48, R119, 0x18800, R12 ;  /* 0x0001880077307824 */ /* 0x002fe200078e020c */
[----:B------:R0:W5:Y:S01]  /*2810*/  LDG.E.CONSTANT R237, [R240.64] ;  /* 0x00000004f0ed7981 */ /* 0x000162000c1e9900 */
[----:B------:R-:W-:-:S03]  /*2820*/  IMAD.WIDE R50, R50, R169, c[0x0][0x160] ;  /* 0x0000580032327625 */ /* 0x000fc600078e02a9 */
[----:B------:R0:W5:Y:S01]  /*2830*/  LDG.E.CONSTANT R235, [R240.64+0xe00] ;  /* 0x000e0004f0eb7981 */ /* 0x000162000c1e9900 */
[----:B------:R-:W-:-:S03]  /*2840*/  IMAD.WIDE R48, R48, R169, c[0x0][0x160] ;  /* 0x0000580030307625 */ /* 0x000fc600078e02a9 */
[----:B------:R1:W5:Y:S01]  /*2850*/  LDG.E.CONSTANT R62, [R50.64] ;  /* 0x00000004323e7981 */ /* 0x000362000c1e9900 */
[C---:B------:R-:W-:Y:S02]  /*2860*/  IMAD R242, R119.reuse, 0x18800, R45 ;  /* 0x0001880077f27824 */ /* 0x040fe400078e022d */
[----:B------:R-:W-:Y:S01]  /*2870*/  IMAD R244, R119, 0x18800, R20 ;  /* 0x0001880077f47824 */ /* 0x000fe200078e0214 */
[----:B------:R0:W5:Y:S01]  /*2880*/  LDG.E.CONSTANT R61, [R48.64] ;  /* 0x00000004303d7981 */ /* 0x000162000c1e9900 */
[----:B------:R-:W-:-:S03]  /*2890*/  IMAD.WIDE R238, R236, R169, c[0x0][0x168] ;  /* 0x00005a00ecee7625 */ /* 0x000fc600078e02a9 */
[----:B------:R0:W5:Y:S01]  /*28a0*/  LDG.E.CONSTANT R236, [R240.64+0x700] ;  /* 0x00070004f0ec7981 */ /* 0x000162000c1e9900 */
[----:B-1----:R-:W-:-:S03]  /*28b0*/  IMAD.WIDE R50, R242, R169, c[0x0][0x160] ;  /* 0x00005800f2327625 */ /* 0x002fc600078e02a9 */
[----:B------:R1:W5:Y:S01]  /*28c0*/  LDG.E.CONSTANT R234, [R240.64+0x1500] ;  /* 0x00150004f0ea7981 */ /* 0x000362000c1e9900 */
[----:B0-----:R-:W-:-:S03]  /*28d0*/  IMAD.WIDE R48, R244, R169, c[0x0][0x160] ;  /* 0x00005800f4307625 */ /* 0x001fc600078e02a9 */
[----:B------:R1:W5:Y:S01]  /*28e0*/  LDG.E.CONSTANT R231, [R240.64+0x1c00] ;  /* 0x001c0004f0e77981 */ /* 0x000362000c1e9900 */
[----:B------:R-:W-:-:S03]  /*28f0*/  IMAD R242, R119, 0x18800, R28 ;  /* 0x0001880077f27824 */ /* 0x000fc600078e021c */
[----:B------:R1:W5:Y:S04]  /*2900*/  LDG.E.CONSTANT R230, [R240.64+0x2300] ;  /* 0x00230004f0e67981 */ /* 0x000368000c1e9900 */
[----:B------:R1:W5:Y:S04]  /*2910*/  LDG.E.CONSTANT R229, [R240.64+0x2a00] ;  /* 0x002a0004f0e57981 */ /* 0x000368000c1e9900 */
[----:B------:R1:W5:Y:S04]  /*2920*/  LDG.E.CONSTANT R228, [R240.64+0x3100] ;  /* 0x00310004f0e47981 */ /* 0x000368000c1e9900 */
[----:B------:R1:W5:Y:S04]  /*2930*/  LDG.E.CONSTANT R179, [R240.64+0x3800] ;  /* 0x00380004f0b37981 */ /* 0x000368000c1e9900 */
[----:B------:R0:W5:Y:S01]  /*2940*/  LDG.E.CONSTANT R238, [R238.64] ;  /* 0x00000004eeee7981 */ /* 0x000162000c1e9900 */
[----:B-1----:R-:W-:-:S03]  /*2950*/  IMAD R240, R119, 0x18800, R117 ;  /* 0x0001880077f07824 */ /* 0x002fc600078e0275 */
[----:B------:R1:W5:Y:S04]  /*2960*/  LDG.E.CONSTANT R241, [R48.64] ;  /* 0x0000000430f17981 */ /* 0x000368000c1e9900 */
[----:B0-----:R0:W5:Y:S01]  /*2970*/  LDG.E.CONSTANT R239, [R50.64] ;  /* 0x0000000432ef7981 */ /* 0x001162000c1e9900 */
[----:B-1----:R-:W-:-:S04]  /*2980*/  IMAD.WIDE R48, R242, R169, c[0x0][0x160] ;  /* 0x00005800f2307625 */ /* 0x002fc800078e02a9 */
[----:B0-----:R-:W-:Y:S01]  /*2990*/  IMAD.WIDE R50, R240, R169, c[0x0][0x160] ;  /* 0x00005800f0327625 */ /* 0x001fe200078e02a9 */
[----:B------:R0:W5:Y:S03]  /*29a0*/  LDG.E.CONSTANT R245, [R48.64] ;  /* 0x0000000430f57981 */ /* 0x000166000c1e9900 */
[C---:B------:R-:W-:Y:S01]  /*29b0*/  IMAD R240, R119.reuse, 0x18800, R38 ;  /* 0x0001880077f07824 */ /* 0x040fe200078e0226 */
[----:B------:R1:W5:Y:S01]  /*29c0*/  LDG.E.CONSTANT R243, [R50.64] ;  /* 0x0000000432f37981 */ /* 0x000362000c1e9900 */
[----:B------:R-:W-:-:S04]  /*29d0*/  IMAD R242, R119, 0x18800, R13 ;  /* 0x0001880077f27824 */ /* 0x000fc800078e020d */
[----:B0-----:R-:W-:-:S04]  /*29e0*/  IMAD.WIDE R48, R242, R169, c[0x0][0x160] ;  /* 0x00005800f2307625 */ /* 0x001fc800078e02a9 */
[-C--:B-1----:R-:W-:Y:S01]  /*29f0*/  IMAD.WIDE R50, R240, R169.reuse, c[0x0][0x160] ;  /* 0x00005800f0327625 */ /* 0x082fe200078e02a9 */
[----:B------:R0:W5:Y:S03]  /*2a00*/  LDG.E.CONSTANT R249, [R48.64] ;  /* 0x0000000430f97981 */ /* 0x000166000c1e9900 */
[C---:B------:R-:W-:Y:S01]  /*2a10*/  IMAD R240, R119.reuse, 0x18800, R46 ;  /* 0x0001880077f07824 */ /* 0x040fe200078e022e */
[----:B------:R1:W5:Y:S01]  /*2a20*/  LDG.E.CONSTANT R247, [R50.64] ;  /* 0x0000000432f77981 */ /* 0x000362000c1e9900 */
[C---:B------:R-:W-:Y:S02]  /*2a30*/  IMAD R242, R119.reuse, 0x18800, R21 ;  /* 0x0001880077f27824 */ /* 0x040fe400078e0215 */
[----:B------:R-:W-:Y:S02]  /*2a40*/  IMAD R244, R119, 0x18800, R29 ;  /* 0x0001880077f47824 */ /* 0x000fe400078e021d */
[----:B0-----:R-:W-:-:S04]  /*2a50*/  IMAD.WIDE R48, R242, R169, c[0x0][0x160] ;  /* 0x00005800f2307625 */ /* 0x001fc800078e02a9 */
[-C--:B-1----:R-:W-:Y:S02]  /*2a60*/  IMAD.WIDE R50, R240, R169.reuse, c[0x0][0x160] ;  /* 0x00005800f0327625 */ /* 0x082fe400078e02a9 */
[----:B------:R0:W5:Y:S02]  /*2a70*/  LDG.E.CONSTANT R240, [R48.64] ;  /* 0x0000000430f07981 */ /* 0x000164000c1e9900 */
[----:B------:R-:W-:Y:S02]  /*2a80*/  IMAD R242, R119, 0x18800, R118 ;  /* 0x0001880077f27824 */ /* 0x000fe400078e0276 */
[----:B------:R1:W5:Y:S01]  /*2a90*/  LDG.E.CONSTANT R251, [R50.64] ;  /* 0x0000000432fb7981 */ /* 0x000362000c1e9900 */
[----:B0-----:R-:W-:-:S04]  /*2aa0*/  IMAD.WIDE R48, R244, R169, c[0x0][0x160] ;  /* 0x00005800f4307625 */ /* 0x001fc800078e02a9 */
[----:B-1----:R-:W-:Y:S01]  /*2ab0*/  IMAD.WIDE R50, R242, R169, c[0x0][0x160] ;  /* 0x00005800f2327625 */ /* 0x002fe200078e02a9 */
[----:B------:R-:W5:Y:S04]  /*2ac0*/  LDG.E.CONSTANT R244, [R48.64] ;  /* 0x0000000430f47981 */ /* 0x000f68000c1e9900 */
[----:B------:R-:W5:Y:S04]  /*2ad0*/  LDG.E.CONSTANT R242, [R50.64] ;  /* 0x0000000432f27981 */ /* 0x000f68000c1e9900 */
[----:B--2---:R-:W-:Y:S04]  /*2ae0*/  STS [R0.X4], R178 ;  /* 0x000000b200007388 */ /* 0x004fe80000004800 */
[----:B------:R-:W-:Y:S04]  /*2af0*/  STS [R0.X4+0xc40], R177 ;  /* 0x000c40b100007388 */ /* 0x000fe80000004800 */
[----:B------:R-:W-:Y:S04]  /*2b00*/  STS [R0.X4+0x1880], R176 ;  /* 0x001880b000007388 */ /* 0x000fe80000004800 */
[----:B------:R-:W-:Y:S04]  /*2b10*/  STS [R0.X4+0x24c0], R174 ;  /* 0x0024c0ae00007388 */ /* 0x000fe80000004800 */
[----:B------:R0:W-:Y:S04]  /*2b20*/  STS [R0.X4+0x3100], R172 ;  /* 0x003100ac00007388 */ /* 0x0001e80000004800 */
[----:B------:R-:W-:Y:S04]  /*2b30*/  STS [R0.X4+0x3d40], R162 ;  /* 0x003d40a200007388 */ /* 0x000fe80000004800 */
[----:B------:R-:W-:Y:S04]  /*2b40*/  STS [R0.X4+0x4980], R149 ;  /* 0x0049809500007388 */ /* 0x000fe80000004800 */
[----:B------:R-:W-:Y:S04]  /*2b50*/  STS [R0.X4+0x55c0], R131 ;  /* 0x0055c08300007388 */ /* 0x000fe80000004800 */
[----:B---3--:R1:W-:Y:S04]  /*2b60*/  STS [R0.X4+0x1c0], R120 ;  /* 0x0001c07800007388 */ /* 0x0083e80000004800 */
[----:B------:R-:W-:Y:S04]  /*2b70*/  STS [R0.X4+0x380], R111 ;  /* 0x0003806f00007388 */ /* 0x000fe80000004800 */
        /* <DEDUP_REMOVED lines=28> */
[----:B----4-:R-:W-:Y:S04]  /*2d40*/  STS [R0.X4+0x71c0], R57 ;  /* 0x0071c03900007388 */ /* 0x010fe80000004800 */
[----:B------:R-:W-:Y:S04]  /*2d50*/  STS [R0.X4+0x7540], R58 ;  /* 0x0075403a00007388 */ /* 0x000fe80000004800 */
[----:B------:R-:W-:Y:S04]  /*2d60*/  STS [R0.X4+0x3640], R72 ;  /* 0x0036404800007388 */ /* 0x000fe80000004800 */
[----:B------:R-:W-:Y:S04]  /*2d70*/  STS [R0.X4+0x3800], R71 ;  /* 0x0038004700007388 */ /* 0x000fe80000004800 */
[----:B-----5:R-:W-:Y:S04]  /*2d80*/  STS [R0.X4+0x78c0], R59 ;  /* 0x0078c03b00007388 */ /* 0x020fe80000004800 */
[----:B------:R-:W-:Y:S04]  /*2d90*/  @!P0 STS [R0.X4+0x8180], R52 ;  /* 0x0081803400008388 */ /* 0x000fe80000004800 */
        /* <DEDUP_REMOVED lines=30> */
[----:B------:R-:W-:Y:S01]  /*2f80*/  STS [R0.X4+0x5e80], R242 ;  /* 0x005e80f200007388 */ /* 0x000fe20000004800 */
[----:B0-----:R-:W-:Y:S01]  /*2f90*/  IMAD R172, R30, 0x62, R4 ;  /* 0x000000621eac7824 */ /* 0x001fe200078e0204 */
[----:B------:R-:W-:-:S02]  /*2fa0*/  IADD3 R119, R119, 0x1, RZ ;  /* 0x0000000177777810 */ /* 0x000fc40007ffe0ff */
[----:B-1----:R-:W-:Y:S01]  /*2fb0*/  LEA R120, R3, 0x6200, 0xa ;  /* 0x0000620003787811 */ /* 0x002fe200078e50ff */
[----:B------:R-:W-:Y:S06]  /*2fc0*/  BAR.SYNC 0x0 ;  /* 0x0000000000007b1d */ /* 0x000fec0000000000 */
[----:B------:R-:W-:Y:S02]  /*2fd0*/  ISETP.GE.U32.AND P1, PT, R119, 0x2, PT ;  /* 0x000000027700780c */ /* 0x000fe40003f26070 */
[----:B------:R-:W-:Y:S02]  /*2fe0*/  MOV R149, 0x1000 ;  /* 0x0000100000957802 */ /* 0x000fe40000000f00 */
[----:B------:R-:W-:-:S02]  /*2ff0*/  LEA R172, R172, 0x620, 0x2 ;  /* 0x00000620acac7811 */ /* 0x000fc400078e10ff */
[----:B------:R-:W-:-:S03]  /*3000*/  IADD3 R120, R120, 0x1000, RZ ;  /* 0x0000100078787810 */ /* 0x000fc60007ffe0ff */
.L_x_1:
[----:B------:R-:W-:Y:S01]  /*3010*/  LDS R162, [R172+-0x620] ;  /* 0xfff9e000aca27984 */ /* 0x000fe20000000800 */
[----:B------:R-:W-:-:S03]  /*3020*/  IADD3 R149, R149, 0x10, RZ ;  /* 0x0000001095957810 */ /* 0x000fc60007ffe0ff */
[----:B------:R-:W-:Y:S01]  /*3030*/  LDS R179, [R172+-0x5e8] ;  /* 0xfffa1800acb37984 */ /* 0x000fe20000000800 */
[----:B------:R-:W-:-:S03]  /*3040*/  ISETP.NE.AND P0, PT, R149, 0x1080, PT ;  /* 0x000010809500780c */ /* 0x000fc60003f05270 */
[----:B------:R-:W-:Y:S04]  /*3050*/  LDS R178, [R172+-0x5b0] ;  /* 0xfffa5000acb27984 */ /* 0x000fe80000000800 */
[----:B------:R-:W-:Y:S04]  /*3060*/  LDS R131, [R172+-0x578] ;  /* 0xfffa8800ac837984 */ /* 0x000fe80000000800 */
[----:B------:R-:W-:Y:S04]  /*3070*/  LDS R177, [R172+-0x540] ;  /* 0xfffac000acb17984 */ /* 0x000fe80000000800 */
[----:B------:R-:W-:Y:S04]  /*3080*/  LDS R176, [R172+-0x508] ;  /* 0xfffaf800acb07984 */ /* 0x000fe80000000800 */
[----:B------:R-:W0:Y:S04]  /*3090*/  LDS.128 R56, [R120+-0xf80] ;  /* 0xfff0800078387984 */ /* 0x000e280000000c00 */
[----:B------:R-:W1:Y:S04]  /*30a0*/  LDS.128 R48, [R120+-0x1000] ;  /* 0xfff0000078307984 */ /* 0x000e680000000c00 */
[----:B------:R-:W2:Y:S04]  /*30b0*/  LDS R174, [R172+-0x4d0] ;  /* 0xfffb3000acae7984 */ /* 0x000ea80000000800 */
[----:B------:R-:W3:Y:S04]  /*30c0*/  LDS.128 R52, [R120] ;  /* 0x0000000078347984 */ /* 0x000ee80000000c00 */
[----:B------:R-:W4:Y:S04]  /*30d0*/  LDS.128 R60, [R120+0x80] ;  /* 0x00008000783c7984 */ /* 0x000f280000000c00 */
[----:B------:R-:W5:Y:S04]  /*30e0*/  LDS.128 R64, [R120+-0xf00] ;  /* 0xfff1000078407984 */ /* 0x000f680000000c00 */
[----:B------:R-:W2:Y:S04]  /*30f0*/  LDS.128 R68, [R120+0x100] ;  /* 0x0001000078447984 */ /* 0x000ea80000000c00 */
[----:B------:R-:W-:Y:S04]  /*3100*/  LDS.128 R72, [R120+-0xe80] ;  /* 0xfff1800078487984 */ /* 0x000fe80000000c00 */
[----:B------:R-:W-:Y:S04]  /*3110*/  LDS.128 R88, [R120+-0xd80] ;  /* 0xfff2800078587984 */ /* 0x000fe80000000c00 */
[----:B------:R-:W-:Y:S01]  /*3120*/  LDS.128 R96, [R120+-0xd00] ;  /* 0xfff3000078607984 */ /* 0x000fe20000000c00 */
[----:B0-----:R-:W-:-:S02]  /*3130*/  FFMA R188, R162, R56, R188 ;  /* 0x00000038a2bc7223 */ /* 0x001fc400000000bc */
[-C--:B------:R-:W-:Y:S02]  /*3140*/  FFMA R191, R179, R56.reuse, R191 ;  /* 0x00000038b3bf7223 */ /* 0x080fe400000000bf */
[-C--:B------:R-:W-:Y:S02]  /*3150*/  FFMA R190, R178, R56.reuse, R190 ;  /* 0x00000038b2be7223 */ /* 0x080fe400000000be */
[-C--:B------:R-:W-:Y:S02]  /*3160*/  FFMA R189, R131, R56.reuse, R189 ;  /* 0x0000003883bd7223 */ /* 0x080fe400000000bd */
[-C--:B------:R-:W-:Y:S02]  /*3170*/  FFMA R187, R177, R56.reuse, R187 ;  /* 0x00000038b1bb7223 */ /* 0x080fe400000000bb */
[----:B------:R-:W-:Y:S02]  /*3180*/  FFMA R186, R176, R56, R186 ;  /* 0x00000038b0ba7223 */ /* 0x000fe400000000ba */
[----:B-1----:R-:W-:-:S02]  /*3190*/  FFMA R130, R48, R162, R130 ;  /* 0x000000a230827223 */ /* 0x002fc40000000082 */
[C---:B------:R-:W-:Y:S02]  /*31a0*/  FFMA R128, R48.reuse, R179, R128 ;  /* 0x000000b330807223 */ /* 0x040fe40000000080 */
[C---:B------:R-:W-:Y:S02]  /*31b0*/  FFMA R126, R48.reuse, R178, R126 ;  /* 0x000000b2307e7223 */ /* 0x040fe4000000007e */
[C---:B------:R-:W-:Y:S02]  /*31c0*/  FFMA R173, R48.reuse, R131, R173 ;  /* 0x0000008330ad7223 */ /* 0x040fe400000000ad */
[C---:B------:R-:W-:Y:S02]  /*31d0*/  FFMA R123, R48.reuse, R177, R123 ;  /* 0x000000b1307b7223 */ /* 0x040fe4000000007b */
[C---:B------:R-:W-:Y:S02]  /*31e0*/  FFMA R122, R48.reuse, R176, R122 ;  /* 0x000000b0307a7223 */ /* 0x040fe4000000007a */
[----:B--2---:R-:W-:-:S02]  /*31f0*/  FFMA R184, R48, R174, R184 ;  /* 0x000000ae30b87223 */ /* 0x004fc400000000b8 */
[----:B------:R-:W-:Y:S02]  /*3200*/  FFMA R56, R174, R56, R81 ;  /* 0x00000038ae387223 */ /* 0x000fe40000000051 */
[----:B---3--:R-:W-:Y:S01]  /*3210*/  FFMA R182, R162, R52, R182 ;  /* 0x00000034a2b67223 */ /* 0x008fe200000000b6 */
[----:B------:R-:W0:Y:S01]  /*3220*/  LDS.128 R80, [R120+-0xe00] ;  /* 0xfff2000078507984 */ /* 0x000e220000000c00 */
[C---:B------:R-:W-:Y:S02]  /*3230*/  FFMA R181, R52.reuse, R179, R181 ;  /* 0x000000b334b57223 */ /* 0x040fe400000000b5 */
[C---:B------:R-:W-:Y:S02]  /*3240*/  FFMA R180, R52.reuse, R178, R180 ;  /* 0x000000b234b47223 */ /* 0x040fe400000000b4 */
[C---:B------:R-:W-:Y:S02]  /*3250*/  FFMA R185, R52.reuse, R131, R185 ;  /* 0x0000008334b97223 */ /* 0x040fe400000000b9 */
[----:B------:R-:W-:-:S02]  /*3260*/  FFMA R48, R52, R177, R77 ;  /* 0x000000b134307223 */ /* 0x000fc4000000004d */
[C---:B------:R-:W-:Y:S02]  /*3270*/  FFMA R183, R52.reuse, R176, R183 ;  /* 0x000000b034b77223 */ /* 0x040fe400000000b7 */
[----:B------:R-:W-:Y:S02]  /*3280*/  FFMA R52, R52, R174, R78 ;  /* 0x000000ae34347223 */ /* 0x000fe4000000004e */
[-C--:B----4-:R-:W-:Y:S01]  /*3290*/  FFMA R197, R162, R60.reuse, R197 ;  /* 0x0000003ca2c57223 */ /* 0x090fe200000000c5 */
[----:B------:R-:W1:Y:S01]  /*32a0*/  LDS.128 R76, [R120+0x180] ;  /* 0x00018000784c7984 */ /* 0x000e620000000c00 */
[-C--:B------:R-:W-:Y:S02]  /*32b0*/  FFMA R196, R179, R60.reuse, R196 ;  /* 0x0000003cb3c47223 */ /* 0x080fe400000000c4 */
[-C--:B------:R-:W-:Y:S02]  /*32c0*/  FFMA R195, R178, R60.reuse, R195 ;  /* 0x0000003cb2c37223 */ /* 0x080fe400000000c3 */
[----:B------:R-:W-:-:S02]  /*32d0*/  FFMA R194, R131, R60, R194 ;  /* 0x0000003c83c27223 */ /* 0x000fc400000000c2 */
[-C--:B------:R-:W-:Y:S02]  /*32e0*/  FFMA R193, R177, R60.reuse, R193 ;  /* 0x0000003cb1c17223 */ /* 0x080fe400000000c1 */
[-C--:B------:R-:W-:Y:S02]  /*32f0*/  FFMA R192, R176, R60.reuse, R192 ;  /* 0x0000003cb0c07223 */ /* 0x080fe400000000c0 */
[----:B------:R-:W-:Y:S02]  /*3300*/  FFMA R60, R174, R60, R85 ;  /* 0x0000003cae3c7223 */ /* 0x000fe40000000055 */
[----:B------:R-:W2:Y:S01]  /*3310*/  LDS.128 R84, [R120+0x200] ;  /* 0x0002000078547984 */ /* 0x000ea20000000c00 */
[-C--:B-----5:R-:W-:Y:S02]  /*3320*/  FFMA R207, R162, R64.reuse, R207 ;  /* 0x00000040a2cf7223 */ /* 0x0a0fe400000000cf */
[-C--:B------:R-:W-:Y:S02]  /*3330*/  FFMA R206, R179, R64.reuse, R206 ;  /* 0x00000040b3ce7223 */ /* 0x080fe400000000ce */
[----:B------:R-:W-:-:S02]  /*3340*/  FFMA R205, R178, R64, R205 ;  /* 0x00000040b2cd7223 */ /* 0x000fc400000000cd */
[-C--:B------:R-:W-:Y:S02]  /*3350*/  FFMA R204, R131, R64.reuse, R204 ;  /* 0x0000004083cc7223 */ /* 0x080fe400000000cc */
[-C--:B------:R-:W-:Y:S02]  /*3360*/  FFMA R203, R177, R64.reuse, R203 ;  /* 0x00000040b1cb7223 */ /* 0x080fe400000000cb */
[-C--:B------:R-:W-:Y:S02]  /*3370*/  FFMA R202, R176, R64.reuse, R202 ;  /* 0x00000040b0ca7223 */ /* 0x080fe400000000ca */
[----:B------:R-:W-:Y:S02]  /*3380*/  FFMA R213, R174, R64, R213 ;  /* 0x00000040aed57223 */ /* 0x000fe400000000d5 */
[-C--:B------:R-:W-:Y:S02]  /*3390*/  FFMA R212, R162, R68.reuse, R212 ;  /* 0x00000044a2d47223 */ /* 0x080fe400000000d4 */
[----:B------:R-:W-:-:S02]  /*33a0*/  FFMA R211, R179, R68, R211 ;  /* 0x00000044b3d37223 */ /* 0x000fc400000000d3 */
[-C--:B------:R-:W-:Y:S02]  /*33b0*/  FFMA R210, R178, R68.reuse, R210 ;  /* 0x00000044b2d27223 */ /* 0x080fe400000000d2 */
[-C--:B------:R-:W-:Y:S02]  /*33c0*/  FFMA R209, R131, R68.reuse, R209 ;  /* 0x0000004483d17223 */ /* 0x080fe400000000d1 */
[CC--:B------:R-:W-:Y:S02]  /*33d0*/  FFMA R208, R177.reuse, R68.reuse, R208 ;  /* 0x00000044b1d07223 */ /* 0x0c0fe400000000d0 */
[-C--:B------:R-:W-:Y:S02]  /*33e0*/  FFMA R64, R176, R68.reuse, R93 ;  /* 0x00000044b0407223 */ /* 0x080fe4000000005d */
[----:B------:R-:W-:Y:S02]  /*33f0*/  FFMA R68, R174, R68, R94 ;  /* 0x00000044ae447223 */ /* 0x000fe4000000005e */
[----:B------:R-:W3:Y:S01]  /*3400*/  LDS.128 R92, [R120+0x280] ;  /* 0x00028000785c7984 */ /* 0x000ee20000000c00 */
[----:B0-----:R-:W-:-:S02]  /*3410*/  FFMA R231, R177, R80, R221 ;  /* 0x00000050b1e77223 */ /* 0x001fc400000000dd */
[-C--:B------:R-:W-:Y:S02]  /*3420*/  FFMA R219, R162, R72.reuse, R219 ;  /* 0x00000048a2db7223 */ /* 0x080fe400000000db */
[-C--:B------:R-:W-:Y:S02]  /*3430*/  FFMA R218, R179, R72.reuse, R218 ;  /* 0x00000048b3da7223 */ /* 0x080fe400000000da */
[-C--:B------:R-:W-:Y:S02]  /*3440*/  FFMA R217, R178, R72.reuse, R217 ;  /* 0x00000048b2d97223 */ /* 0x080fe400000000d9 */
[-C--:B------:R-:W-:Y:S02]  /*3450*/  FFMA R216, R131, R72.reuse, R216 ;  /* 0x0000004883d87223 */ /* 0x080fe400000000d8 */
[-C--:B------:R-:W-:Y:S02]  /*3460*/  FFMA R215, R177, R72.reuse, R215 ;  /* 0x00000048b1d77223 */ /* 0x080fe400000000d7 */
[----:B------:R-:W-:-:S02]  /*3470*/  FFMA R214, R176, R72, R214 ;  /* 0x00000048b0d67223 */ /* 0x000fc400000000d6 */
[----:B------:R-:W-:Y:S02]  /*3480*/  FFMA R227, R174, R72, R227 ;  /* 0x00000048aee37223 */ /* 0x000fe400000000e3 */
[-C--:B------:R-:W-:Y:S02]  /*3490*/  FFMA R228, R162, R80.reuse, R104 ;  /* 0x00000050a2e47223 */ /* 0x080fe40000000068 */
[-C--:B------:R-:W-:Y:S02]  /*34a0*/  FFMA R229, R179, R80.reuse, R105 ;  /* 0x00000050b3e57223 */ /* 0x080fe40000000069 */
[-C--:B------:R-:W-:Y:S02]  /*34b0*/  FFMA R230, R178, R80.reuse, R106 ;  /* 0x00000050b2e67223 */ /* 0x080fe4000000006a */
[-C--:B------:R-:W-:Y:S01]  /*34c0*/  FFMA R220, R131, R80.reuse, R220 ;  /* 0x0000005083dc7223 */ /* 0x080fe200000000dc */
[----:B------:R-:W-:Y:S01]  /*34d0*/  LDS.128 R104, [R120+-0xc80] ;  /* 0xfff3800078687984 */ /* 0x000fe20000000c00 */
[----:B------:R-:W-:-:S02]  /*34e0*/  FFMA R221, R176, R80, R232 ;  /* 0x00000050b0dd7223 */ /* 0x000fc400000000e8 */
[-C--:B-1----:R-:W-:Y:S02]  /*34f0*/  FFMA R226, R162, R76.reuse, R226 ;  /* 0x0000004ca2e27223 */ /* 0x082fe400000000e2 */
[-C--:B------:R-:W-:Y:S02]  /*3500*/  FFMA R225, R179, R76.reuse, R225 ;  /* 0x0000004cb3e17223 */ /* 0x080fe400000000e1 */
[-C--:B------:R-:W-:Y:S02]  /*3510*/  FFMA R224, R178, R76.reuse, R224 ;  /* 0x0000004cb2e07223 */ /* 0x080fe400000000e0 */
[-C--:B------:R-:W-:Y:S02]  /*3520*/  FFMA R223, R131, R76.reuse, R223 ;  /* 0x0000004c83df7223 */ /* 0x080fe400000000df */
[-C--:B------:R-:W-:Y:S02]  /*3530*/  FFMA R222, R177, R76.reuse, R222 ;  /* 0x0000004cb1de7223 */ /* 0x080fe400000000de */
[----:B------:R-:W-:-:S02]  /*3540*/  FFMA R72, R176, R76, R100 ;  /* 0x0000004cb0487223 */ /* 0x000fc40000000064 */
[C---:B------:R-:W-:Y:S02]  /*3550*/  FFMA R80, R174.reuse, R80, R233 ;  /* 0x00000050ae507223 */ /* 0x040fe400000000e9 */
[----:B------:R-:W-:Y:S02]  /*3560*/  FFMA R76, R174, R76, R101 ;  /* 0x0000004cae4c7223 */ /* 0x000fe40000000065 */
[-C--:B--2---:R-:W-:Y:S01]  /*3570*/  FFMA R201, R162, R84.reuse, R201 ;  /* 0x00000054a2c97223 */ /* 0x084fe200000000c9 */
[----:B------:R-:W0:Y:S01]  /*3580*/  LDS.128 R100, [R120+0x300] ;  /* 0x0003000078647984 */ /* 0x000e220000000c00 */
[-C--:B------:R-:W-:Y:S02]  /*3590*/  FFMA R200, R179, R84.reuse, R200 ;  /* 0x00000054b3c87223 */ /* 0x080fe400000000c8 */
[-C--:B------:R-:W-:Y:S02]  /*35a0*/  FFMA R199, R178, R84.reuse, R199 ;  /* 0x00000054b2c77223 */ /* 0x080fe400000000c7 */
[----:B------:R-:W-:-:S02]  /*35b0*/  FFMA R198, R131, R84, R198 ;  /* 0x0000005483c67223 */ /* 0x000fc400000000c6 */
[-C--:B------:R-:W-:Y:S02]  /*35c0*/  FFMA R232, R177, R84.reuse, R110 ;  /* 0x00000054b1e87223 */ /* 0x080fe4000000006e */
[-C--:B------:R-:W-:Y:S02]  /*35d0*/  FFMA R233, R176, R84.reuse, R109 ;  /* 0x00000054b0e97223 */ /* 0x080fe4000000006d */
[----:B------:R-:W-:Y:S02]  /*35e0*/  FFMA R84, R174, R84, R108 ;  /* 0x00000054ae547223 */ /* 0x000fe4000000006c */
[----:B------:R1:W2:Y:S01]  /*35f0*/  LDS.128 R108, [R120+0x380] ;  /* 0x00038000786c7984 */ /* 0x0002a20000000c00 */
[-C--:B---3--:R-:W-:Y:S02]  /*3600*/  FFMA R124, R162, R92.reuse, R124 ;  /* 0x0000005ca27c7223 */ /* 0x088fe4000000007c */
[-C--:B------:R-:W-:Y:S02]  /*3610*/  FFMA R161, R179, R92.reuse, R161 ;  /* 0x0000005cb3a17223 */ /* 0x080fe400000000a1 */
[----:B------:R-:W-:-:S02]  /*3620*/  FFMA R159, R178, R92, R159 ;  /* 0x0000005cb29f7223 */ /* 0x000fc4000000009f */
[-C--:B------:R-:W-:Y:S01]  /*3630*/  FFMA R157, R131, R92.reuse, R157 ;  /* 0x0000005c839d7223 */ /* 0x080fe2000000009d */
[----:B-1----:R-:W-:Y:S01]  /*3640*/  IADD3 R120, R120, 0x10, RZ ;  /* 0x0000001078787810 */ /* 0x002fe20007ffe0ff */
[-C--:B------:R-:W-:Y:S02]  /*3650*/  FFMA R155, R177, R92.reuse, R155 ;  /* 0x0000005cb19b7223 */ /* 0x080fe4000000009b */
[----:B------:R-:W-:Y:S02]  /*3660*/  FFMA R153, R176, R92, R153 ;  /* 0x0000005cb0997223 */ /* 0x000fe40000000099 */
[-C--:B------:R-:W-:Y:S02]  /*3670*/  FFMA R175, R162, R88.reuse, R175 ;  /* 0x00000058a2af7223 */ /* 0x080fe400000000af */
[-C--:B------:R-:W-:Y:S02]  /*3680*/  FFMA R168, R179, R88.reuse, R168 ;  /* 0x00000058b3a87223 */ /* 0x080fe400000000a8 */
[----:B------:R-:W-:-:S02]  /*3690*/  FFMA R167, R178, R88, R167 ;  /* 0x00000058b2a77223 */ /* 0x000fc400000000a7 */
[-C--:B------:R-:W-:Y:S02]  /*36a0*/  FFMA R166, R131, R88.reuse, R166 ;  /* 0x0000005883a67223 */ /* 0x080fe400000000a6 */
[-C--:B------:R-:W-:Y:S02]  /*36b0*/  FFMA R165, R177, R88.reuse, R165 ;  /* 0x00000058b1a57223 */ /* 0x080fe400000000a5 */
[----:B------:R-:W-:Y:S02]  /*36c0*/  FFMA R164, R176, R88, R164 ;  /* 0x00000058b0a47223 */ /* 0x000fe400000000a4 */
[C---:B------:R-:W-:Y:S02]  /*36d0*/  FFMA R92, R174.reuse, R92, R151 ;  /* 0x0000005cae5c7223 */ /* 0x040fe40000000097 */
[----:B------:R-:W-:Y:S02]  /*36e0*/  FFMA R88, R174, R88, R163 ;  /* 0x00000058ae587223 */ /* 0x000fe400000000a3 */
[-C--:B------:R-:W-:Y:S01]  /*36f0*/  FFMA R234, R162, R96.reuse, R171 ;  /* 0x00000060a2ea7223 */ /* 0x080fe200000000ab */
[----:B------:R-:W1:Y:S01]  /*3700*/  LDS R163, [R172+-0x310] ;  /* 0xfffcf000aca37984 */ /* 0x000e620000000800 */
[----:B------:R-:W-:-:S02]  /*3710*/  FFMA R151, R179, R96, R160 ;  /* 0x00000060b3977223 */ /* 0x000fc400000000a0 */
[-C--:B------:R-:W-:Y:S01]  /*3720*/  FFMA R158, R178, R96.reuse, R158 ;  /* 0x00000060b29e7223 */ /* 0x080fe2000000009e */
[----:B------:R-:W-:Y:S01]  /*3730*/  LDS R160, [R172+-0x268] ;  /* 0xfffd9800aca07984 */ /* 0x000fe20000000800 */
[-C--:B------:R-:W-:Y:S02]  /*3740*/  FFMA R156, R131, R96.reuse, R156 ;  /* 0x00000060839c7223 */ /* 0x080fe4000000009c */
[-C--:B------:R-:W-:Y:S02]  /*3750*/  FFMA R154, R177, R96.reuse, R154 ;  /* 0x00000060b19a7223 */ /* 0x080fe4000000009a */
[-C--:B------:R-:W-:Y:S02]  /*3760*/  FFMA R152, R176, R96.reuse, R152 ;  /* 0x00000060b0987223 */ /* 0x080fe40000000098 */
[----:B------:R-:W-:Y:S02]  /*3770*/  FFMA R96, R174, R96, R150 ;  /* 0x00000060ae607223 */ /* 0x000fe40000000096 */
[----:B------:R-:W3:Y:S01]  /*3780*/  LDS R150, [R172+-0x2d8] ;  /* 0xfffd2800ac967984 */ /* 0x000ee20000000800 */
[----:B0-----:R-:W-:-:S02]  /*3790*/  FFMA R235, R162, R100, R134 ;  /* 0x00000064a2eb7223 */ /* 0x001fc40000000086 */
[-C--:B------:R-:W-:Y:S02]  /*37a0*/  FFMA R171, R179, R100.reuse, R148 ;  /* 0x00000064b3ab7223 */ /* 0x080fe40000000094 */
[-C--:B------:R-:W-:Y:S02]  /*37b0*/  FFMA R146, R178, R100.reuse, R146 ;  /* 0x00000064b2927223 */ /* 0x080fe40000000092 */
[-C--:B------:R-:W-:Y:S02]  /*37c0*/  FFMA R144, R131, R100.reuse, R144 ;  /* 0x0000006483907223 */ /* 0x080fe40000000090 */
[-C--:B------:R-:W-:Y:S02]  /*37d0*/  FFMA R142, R177, R100.reuse, R142 ;  /* 0x00000064b18e7223 */ /* 0x080fe4000000008e */
[-C--:B------:R-:W-:Y:S02]  /*37e0*/  FFMA R140, R176, R100.reuse, R140 ;  /* 0x00000064b08c7223 */ /* 0x080fe4000000008c */
[----:B------:R-:W-:-:S02]  /*37f0*/  FFMA R100, R174, R100, R138 ;  /* 0x00000064ae647223 */ /* 0x000fc4000000008a */
[C---:B------:R-:W-:Y:S02]  /*3800*/  FFMA R121, R162.reuse, R104, R121 ;  /* 0x00000068a2797223 */ /* 0x040fe40000000079 */
[----:B--2---:R-:W-:Y:S02]  /*3810*/  FFMA R136, R162, R108, R136 ;  /* 0x0000006ca2887223 */ /* 0x004fe40000000088 */
[-C--:B------:R-:W-:Y:S01]  /*3820*/  FFMA R138, R179, R104.reuse, R147 ;  /* 0x00000068b38a7223 */ /* 0x080fe20000000093 */
[----:B------:R-:W0:Y:S01]  /*3830*/  LDS R162, [R172+-0x2a0] ;  /* 0xfffd6000aca27984 */ /* 0x000e220000000800 */
[-C--:B------:R-:W-:Y:S02]  /*3840*/  FFMA R148, R178, R104.reuse, R145 ;  /* 0x00000068b2947223 */ /* 0x080fe40000000091 */
[-C--:B------:R-:W-:Y:S02]  /*3850*/  FFMA R143, R131, R104.reuse, R143 ;  /* 0x00000068838f7223 */ /* 0x080fe4000000008f */
[----:B------:R-:W-:-:S02]  /*3860*/  FFMA R141, R177, R104, R141 ;  /* 0x00000068b18d7223 */ /* 0x000fc4000000008d */
[-C--:B------:R-:W-:Y:S02]  /*3870*/  FFMA R139, R176, R104.reuse, R139 ;  /* 0x00000068b08b7223 */ /* 0x080fe4000000008b */
[----:B------:R-:W-:Y:S02]  /*3880*/  FFMA R104, R174, R104, R137 ;  /* 0x00000068ae687223 */ /* 0x000fe40000000089 */
[-C--:B------:R-:W-:Y:S02]  /*3890*/  FFMA R137, R179, R108.reuse, R135 ;  /* 0x0000006cb3897223 */ /* 0x080fe40000000087 */
[-C--:B------:R-:W-:Y:S02]  /*38a0*/  FFMA R178, R178, R108.reuse, R133 ;  /* 0x0000006cb2b27223 */ /* 0x080fe40000000085 */
[-C--:B------:R-:W-:Y:S02]  /*38b0*/  FFMA R131, R131, R108.reuse, R132 ;  /* 0x0000006c83837223 */ /* 0x080fe40000000084 */
[----:B------:R-:W-:-:S02]  /*38c0*/  FFMA R129, R177, R108, R129 ;  /* 0x0000006cb1817223 */ /* 0x000fc40000000081 */
[-C--:B------:R-:W-:Y:S02]  /*38d0*/  FFMA R127, R176, R108.reuse, R127 ;  /* 0x0000006cb07f7223 */ /* 0x080fe4000000007f */
[----:B------:R-:W-:Y:S02]  /*38e0*/  FFMA R108, R174, R108, R125 ;  /* 0x0000006cae6c7223 */ /* 0x000fe4000000007d */
[C---:B-1----:R-:W-:Y:S02]  /*38f0*/  FFMA R134, R163.reuse, R93, R124 ;  /* 0x0000005da3867223 */ /* 0x042fe4000000007c */
[C---:B------:R-:W-:Y:S02]  /*3900*/  FFMA R125, R163.reuse, R105, R121 ;  /* 0x00000069a37d7223 */ /* 0x040fe40000000079 */
[----:B------:R-:W-:Y:S01]  /*3910*/  FFMA R124, R163, R109, R136 ;  /* 0x0000006da37c7223 */ /* 0x000fe20000000088 */
[----:B------:R-:W1:Y:S01]  /*3920*/  LDS R121, [R172+-0x230] ;  /* 0xfffdd000ac797984 */ /* 0x000e620000000800 */
[----:B---3--:R-:W-:-:S02]  /*3930*/  FFMA R147, R150, R97, R151 ;  /* 0x0000006196937223 */ /* 0x008fc40000000097 */
[C---:B------:R-:W-:Y:S01]  /*3940*/  FFMA R173, R160.reuse, R49, R173 ;  /* 0x00000031a0ad7223 */ /* 0x040fe200000000ad */
[----:B------:R-:W2:Y:S01]  /*3950*/  LDS R136, [R172+-0x1f8] ;  /* 0xfffe0800ac887984 */ /* 0x000ea20000000800 */
[C---:B------:R-:W-:Y:S02]  /*3960*/  FFMA R185, R160.reuse, R53, R185 ;  /* 0x00000035a0b97223 */ /* 0x040fe400000000b9 */
[C---:B------:R-:W-:Y:S01]  /*3970*/  FFMA R189, R160.reuse, R57, R189 ;  /* 0x00000039a0bd7223 */ /* 0x040fe200000000bd */
[----:B------:R-:W3:Y:S01]  /*3980*/  LDS R151, [R172+-0x1c0] ;  /* 0xfffe4000ac977984 */ /* 0x000ee20000000800 */
[C---:B------:R-:W-:Y:S02]  /*3990*/  FFMA R194, R160.reuse, R61, R194 ;  /* 0x0000003da0c27223 */ /* 0x040fe400000000c2 */
[C---:B------:R-:W-:Y:S02]  /*39a0*/  FFMA R204, R160.reuse, R65, R204 ;  /* 0x00000041a0cc7223 */ /* 0x040fe400000000cc */
[----:B------:R-:W-:-:S02]  /*39b0*/  FFMA R209, R160, R69, R209 ;  /* 0x00000045a0d17223 */ /* 0x000fc400000000d1 */
[C---:B------:R-:W-:Y:S02]  /*39c0*/  FFMA R216, R160.reuse, R73, R216 ;  /* 0x00000049a0d87223 */ /* 0x040fe400000000d8 */
[C---:B------:R-:W-:Y:S02]  /*39d0*/  FFMA R223, R160.reuse, R77, R223 ;  /* 0x0000004da0df7223 */ /* 0x040fe400000000df */
[C---:B------:R-:W-:Y:S02]  /*39e0*/  FFMA R220, R160.reuse, R81, R220 ;  /* 0x00000051a0dc7223 */ /* 0x040fe400000000dc */
[C---:B------:R-:W-:Y:S02]  /*39f0*/  FFMA R198, R160.reuse, R85, R198 ;  /* 0x00000055a0c67223 */ /* 0x040fe400000000c6 */
[C---:B------:R-:W-:Y:S02]  /*3a00*/  FFMA R166, R160.reuse, R89, R166 ;  /* 0x00000059a0a67223 */ /* 0x040fe400000000a6 */
[----:B------:R-:W-:-:S02]  /*3a10*/  FFMA R157, R160, R93, R157 ;  /* 0x0000005da09d7223 */ /* 0x000fc4000000009d */
[C---:B------:R-:W-:Y:S02]  /*3a20*/  FFMA R156, R160.reuse, R97, R156 ;  /* 0x00000061a09c7223 */ /* 0x040fe4000000009c */
[C---:B------:R-:W-:Y:S02]  /*3a30*/  FFMA R144, R160.reuse, R101, R144 ;  /* 0x00000065a0907223 */ /* 0x040fe40000000090 */
[C---:B------:R-:W-:Y:S02]  /*3a40*/  FFMA R143, R160.reuse, R105, R143 ;  /* 0x00000069a08f7223 */ /* 0x040fe4000000008f */
[----:B------:R-:W-:Y:S02]  /*3a50*/  FFMA R160, R160, R109, R131 ;  /* 0x0000006da0a07223 */ /* 0x000fe40000000083 */
[----:B------:R-:W4:Y:S01]  /*3a60*/  LDS R131, [R172] ;  /* 0x00000000ac837984 */ /* 0x000f220000000800 */
[C---:B------:R-:W-:Y:S02]  /*3a70*/  FFMA R130, R163.reuse, R49, R130 ;  /* 0x00000031a3827223 */ /* 0x040fe40000000082 */
[----:B------:R-:W-:-:S02]  /*3a80*/  FFMA R188, R163, R57, R188 ;  /* 0x00000039a3bc7223 */ /* 0x000fc400000000bc */
[C---:B------:R-:W-:Y:S02]  /*3a90*/  FFMA R197, R163.reuse, R61, R197 ;  /* 0x0000003da3c57223 */ /* 0x040fe400000000c5 */
[C---:B------:R-:W-:Y:S02]  /*3aa0*/  FFMA R207, R163.reuse, R65, R207 ;  /* 0x00000041a3cf7223 */ /* 0x040fe400000000cf */
[----:B------:R-:W-:Y:S02]  /*3ab0*/  FFMA R212, R163, R69, R212 ;  /* 0x00000045a3d47223 */ /* 0x000fe400000000d4 */
[C---:B------:R-:W-:Y:S02]  /*3ac0*/  FFMA R128, R150.reuse, R49, R128 ;  /* 0x0000003196807223 */ /* 0x040fe40000000080 */
[C---:B------:R-:W-:Y:S02]  /*3ad0*/  FFMA R191, R150.reuse, R57, R191 ;  /* 0x0000003996bf7223 */ /* 0x040fe400000000bf */
[----:B------:R-:W-:-:S02]  /*3ae0*/  FFMA R196, R150, R61, R196 ;  /* 0x0000003d96c47223 */ /* 0x000fc400000000c4 */
[C---:B------:R-:W-:Y:S02]  /*3af0*/  FFMA R206, R150.reuse, R65, R206 ;  /* 0x0000004196ce7223 */ /* 0x040fe400000000ce */
[----:B------:R-:W-:Y:S02]  /*3b00*/  FFMA R211, R150, R69, R211 ;  /* 0x0000004596d37223 */ /* 0x000fe400000000d3 */
[C---:B0-----:R-:W-:Y:S02]  /*3b10*/  FFMA R126, R162.reuse, R49, R126 ;  /* 0x00000031a27e7223 */ /* 0x041fe4000000007e */
[C---:B------:R-:W-:Y:S02]  /*3b20*/  FFMA R190, R162.reuse, R57, R190 ;  /* 0x00000039a2be7223 */ /* 0x040fe400000000be */
[C---:B------:R-:W-:Y:S02]  /*3b30*/  FFMA R195, R162.reuse, R61, R195 ;  /* 0x0000003da2c37223 */ /* 0x040fe400000000c3 */
[----:B------:R-:W-:-:S02]  /*3b40*/  FFMA R205, R162, R65, R205 ;  /* 0x00000041a2cd7223 */ /* 0x000fc400000000cd */
[----:B------:R-:W-:Y:S02]  /*3b50*/  FFMA R210, R162, R69, R210 ;  /* 0x00000045a2d27223 */ /* 0x000fe400000000d2 */
[C---:B-1----:R-:W-:Y:S02]  /*3b60*/  FFMA R123, R121.reuse, R49, R123 ;  /* 0x00000031797b7223 */ /* 0x042fe4000000007b */
[C---:B------:R-:W-:Y:S02]  /*3b70*/  FFMA R48, R121.reuse, R53, R48 ;  /* 0x0000003579307223 */ /* 0x040fe40000000030 */
        /* <DEDUP_REMOVED lines=13> */
[----:B------:R-:W-:Y:S02]  /*3c50*/  FFMA R129, R121, R109, R129 ;  /* 0x0000006d79817223 */ /* 0x000fe40000000081 */
[C---:B--2---:R-:W-:Y:S01]  /*3c60*/  FFMA R122, R136.reuse, R49, R122 ;  /* 0x00000031887a7223 */ /* 0x044fe2000000007a */
[----:B------:R-:W0:Y:S01]  /*3c70*/  LDS R121, [R172+0x38] ;  /* 0x00003800ac797984 */ /* 0x000e220000000800 */
[----:B------:R-:W-:-:S02]  /*3c80*/  FFMA R186, R136, R57, R186 ;  /* 0x0000003988ba7223 */ /* 0x000fc400000000ba */
[C---:B------:R-:W-:Y:S02]  /*3c90*/  FFMA R192, R136.reuse, R61, R192 ;  /* 0x0000003d88c07223 */ /* 0x040fe400000000c0 */
[C---:B------:R-:W-:Y:S02]  /*3ca0*/  FFMA R202, R136.reuse, R65, R202 ;  /* 0x0000004188ca7223 */ /* 0x040fe400000000ca */
[----:B------:R-:W-:Y:S02]  /*3cb0*/  FFMA R64, R136, R69, R64 ;  /* 0x0000004588407223 */ /* 0x000fe40000000040 */
[C---:B---3--:R-:W-:Y:S02]  /*3cc0*/  FFMA R184, R151.reuse, R49, R184 ;  /* 0x0000003197b87223 */ /* 0x048fe400000000b8 */
[C---:B------:R-:W-:Y:S01]  /*3cd0*/  FFMA R56, R151.reuse, R57, R56 ;  /* 0x0000003997387223 */ /* 0x040fe20000000038 */
[----:B------:R-:W1:Y:S01]  /*3ce0*/  LDS R49, [R172+0x70] ;  /* 0x00007000ac317984 */ /* 0x000e620000000800 */
[----:B------:R-:W-:-:S02]  /*3cf0*/  FFMA R60, R151, R61, R60 ;  /* 0x0000003d973c7223 */ /* 0x000fc4000000003c */
[C---:B------:R-:W-:Y:S01]  /*3d00*/  FFMA R213, R151.reuse, R65, R213 ;  /* 0x0000004197d57223 */ /* 0x040fe200000000d5 */
[----:B------:R-:W2:Y:S01]  /*3d10*/  LDS R57, [R172+0xa8] ;  /* 0x0000a800ac397984 */ /* 0x000ea20000000800 */
[----:B------:R-:W-:Y:S02]  /*3d20*/  FFMA R68, R151, R69, R68 ;  /* 0x0000004597447223 */ /* 0x000fe40000000044 */
[C---:B------:R-:W-:Y:S01]  /*3d30*/  FFMA R183, R136.reuse, R53, R183 ;  /* 0x0000003588b77223 */ /* 0x040fe200000000b7 */
[----:B------:R-:W3:Y:S01]  /*3d40*/  LDS R61, [R172+0xe0] ;  /* 0x0000e000ac3d7984 */ /* 0x000ee20000000800 */
[C---:B------:R-:W-:Y:S02]  /*3d50*/  FFMA R214, R136.reuse, R73, R214 ;  /* 0x0000004988d67223 */ /* 0x040fe400000000d6 */
[C---:B------:R-:W-:Y:S01]  /*3d60*/  FFMA R72, R136.reuse, R77, R72 ;  /* 0x0000004d88487223 */ /* 0x040fe20000000048 */
[----:B------:R-:W5:Y:S01]  /*3d70*/  LDS R69, [R172+0x118] ;  /* 0x00011800ac457984 */ /* 0x000f620000000800 */
[----:B------:R-:W-:-:S02]  /*3d80*/  FFMA R221, R136, R81, R221 ;  /* 0x0000005188dd7223 */ /* 0x000fc400000000dd */
[C---:B------:R-:W-:Y:S01]  /*3d90*/  FFMA R233, R136.reuse, R85, R233 ;  /* 0x0000005588e97223 */ /* 0x040fe200000000e9 */
[----:B------:R-:W0:Y:S01]  /*3da0*/  LDS R65, [R172+0x150] ;  /* 0x00015000ac417984 */ /* 0x000e220000000800 */
[C---:B------:R-:W-:Y:S02]  /*3db0*/  FFMA R164, R136.reuse, R89, R164 ;  /* 0x0000005988a47223 */ /* 0x040fe400000000a4 */
[C---:B------:R-:W-:Y:S02]  /*3dc0*/  FFMA R153, R136.reuse, R93, R153 ;  /* 0x0000005d88997223 */ /* 0x040fe40000000099 */
[C---:B------:R-:W-:Y:S02]  /*3dd0*/  FFMA R152, R136.reuse, R97, R152 ;  /* 0x0000006188987223 */ /* 0x040fe40000000098 */
[C---:B------:R-:W-:Y:S02]  /*3de0*/  FFMA R140, R136.reuse, R101, R140 ;  /* 0x00000065888c7223 */ /* 0x040fe4000000008c */
[----:B------:R-:W-:-:S02]  /*3df0*/  FFMA R139, R136, R105, R139 ;  /* 0x00000069888b7223 */ /* 0x000fc4000000008b */
[----:B------:R-:W-:Y:S02]  /*3e00*/  FFMA R127, R136, R109, R127 ;  /* 0x0000006d887f7223 */ /* 0x000fe4000000007f */
[----:B------:R-:W0:Y:S01]  /*3e10*/  LDS R136, [R172+0x310] ;  /* 0x00031000ac887984 */ /* 0x000e220000000800 */
        /* <DEDUP_REMOVED lines=10> */
[----:B------:R-:W-:-:S02]  /*3ec0*/  FFMA R182, R163, R53, R182 ;  /* 0x00000035a3b67223 */ /* 0x000fc400000000b6 */
[----:B------:R-:W-:Y:S02]  /*3ed0*/  FFMA R132, R163, R101, R235 ;  /* 0x00000065a3847223 */ /* 0x000fe400000000eb */
[C---:B------:R-:W-:Y:S02]  /*3ee0*/  FFMA R180, R162.reuse, R53, R180 ;  /* 0x00000035a2b47223 */ /* 0x040fe400000000b4 */
[----:B------:R-:W-:Y:S02]  /*3ef0*/  FFMA R150, R162, R101, R146 ;  /* 0x00000065a2967223 */ /* 0x000fe40000000092 */
        /* <DEDUP_REMOVED lines=10> */
[----:B------:R-:W-:Y:S02]  /*3fa0*/  FFMA R108, R151, R109, R108 ;  /* 0x0000006d976c7223 */ /* 0x000fe4000000006c */
[----:B----4-:R-:W-:Y:S02]  /*3fb0*/  FFMA R125, R131, R106, R125 ;  /* 0x0000006a837d7223 */ /* 0x010fe4000000007d */
[-C--:B------:R-:W-:Y:S02]  /*3fc0*/  FFMA R219, R163, R73.reuse, R219 ;  /* 0x00000049a3db7223 */ /* 0x080fe400000000db */
[----:B------:R-:W-:Y:S02]  /*3fd0*/  FFMA R217, R162, R73, R217 ;  /* 0x00000049a2d97223 */ /* 0x000fe400000000d9 */
[C---:B------:R-:W-:Y:S01]  /*3fe0*/  FFMA R130, R131.reuse, R50, R130 ;  /* 0x0000003283827223 */ /* 0x040fe20000000082 */
[----:B------:R-:W4:Y:S01]  /*3ff0*/  LDS R73, [R172+0x348] ;  /* 0x00034800ac497984 */ /* 0x000f220000000800 */
[----:B------:R-:W-:-:S02]  /*4000*/  FFMA R182, R131, R54, R182 ;  /* 0x0000003683b67223 */ /* 0x000fc400000000b6 */
[----:B------:R-:W-:Y:S02]  /*4010*/  FFMA R132, R131, R102, R132 ;  /* 0x0000006683847223 */ /* 0x000fe40000000084 */
[C---:B0-----:R-:W-:Y:S02]  /*4020*/  FFMA R128, R121.reuse, R50, R128 ;  /* 0x0000003279807223 */ /* 0x041fe40000000080 */
[C---:B------:R-:W-:Y:S02]  /*4030*/  FFMA R181, R121.reuse, R54, R181 ;  /* 0x0000003679b57223 */ /* 0x040fe400000000b5 */
[----:B------:R-:W-:Y:S02]  /*4040*/  FFMA R145, R121, R102, R145 ;  /* 0x0000006679917223 */ /* 0x000fe40000000091 */
[C---:B-1----:R-:W-:Y:S02]  /*4050*/  FFMA R126, R49.reuse, R50, R126 ;  /* 0x00000032317e7223 */ /* 0x042fe4000000007e */
[----:B------:R-:W-:-:S02]  /*4060*/  FFMA R180, R49, R54, R180 ;  /* 0x0000003631b47223 */ /* 0x000fc400000000b4 */
[----:B------:R-:W-:Y:S02]  /*4070*/  FFMA R150, R49, R102, R150 ;  /* 0x0000006631967223 */ /* 0x000fe40000000096 */
[C---:B--2---:R-:W-:Y:S02]  /*4080*/  FFMA R173, R57.reuse, R50, R173 ;  /* 0x0000003239ad7223 */ /* 0x044fe400000000ad */
[C---:B------:R-:W-:Y:S02]  /*4090*/  FFMA R185, R57.reuse, R54, R185 ;  /* 0x0000003639b97223 */ /* 0x040fe400000000b9 */
[----:B------:R-:W-:Y:S02]  /*40a0*/  FFMA R144, R57, R102, R144 ;  /* 0x0000006639907223 */ /* 0x000fe40000000090 */
[C---:B---3--:R-:W-:Y:S02]  /*40b0*/  FFMA R123, R61.reuse, R50, R123 ;  /* 0x000000323d7b7223 */ /* 0x048fe4000000007b */
[----:B------:R-:W-:-:S02]  /*40c0*/  FFMA R48, R61, R54, R48 ;  /* 0x000000363d307223 */ /* 0x000fc40000000030 */
[----:B------:R-:W-:Y:S02]  /*40d0*/  FFMA R142, R61, R102, R142 ;  /* 0x000000663d8e7223 */ /* 0x000fe4000000008e */
[C---:B-----5:R-:W-:Y:S02]  /*40e0*/  FFMA R122, R69.reuse, R50, R122 ;  /* 0x00000032457a7223 */ /* 0x060fe4000000007a */
[C---:B------:R-:W-:Y:S02]  /*40f0*/  FFMA R183, R69.reuse, R54, R183 ;  /* 0x0000003645b77223 */ /* 0x040fe400000000b7 */
[----:B------:R-:W-:Y:S02]  /*4100*/  FFMA R140, R69, R102, R140 ;  /* 0x00000066458c7223 */ /* 0x000fe4000000008c */
[C---:B------:R-:W-:Y:S02]  /*4110*/  FFMA R184, R65.reuse, R50, R184 ;  /* 0x0000003241b87223 */ /* 0x040fe400000000b8 */
[----:B------:R-:W-:-:S02]  /*4120*/  FFMA R52, R65, R54, R52 ;  /* 0x0000003641347223 */ /* 0x000fc40000000034 */
[----:B------:R-:W-:Y:S02]  /*4130*/  FFMA R207, R131, R66, R207 ;  /* 0x0000004283cf7223 */ /* 0x000fe400000000cf */
        /* <DEDUP_REMOVED lines=13> */
[-C--:B------:R-:W-:Y:S02]  /*4210*/  FFMA R205, R49, R66.reuse, R205 ;  /* 0x0000004231cd7223 */ /* 0x080fe400000000cd */
[-C--:B------:R-:W-:Y:S02]  /*4220*/  FFMA R204, R57, R66.reuse, R204 ;  /* 0x0000004239cc7223 */ /* 0x080fe400000000cc */
[-C--:B------:R-:W-:Y:S02]  /*4230*/  FFMA R203, R61, R66.reuse, R203 ;  /* 0x000000423dcb7223 */ /* 0x080fe400000000cb */
[----:B------:R-:W-:-:S02]  /*4240*/  FFMA R202, R69, R66, R202 ;  /* 0x0000004245ca7223 */ /* 0x000fc400000000ca */
[C---:B------:R-:W-:Y:S02]  /*4250*/  FFMA R56, R65.reuse, R58, R56 ;  /* 0x0000003a41387223 */ /* 0x040fe40000000038 */
[C---:B------:R-:W-:Y:S02]  /*4260*/  FFMA R60, R65.reuse, R62, R60 ;  /* 0x0000003e413c7223 */ /* 0x040fe4000000003c */
[C---:B------:R-:W-:Y:S02]  /*4270*/  FFMA R213, R65.reuse, R66, R213 ;  /* 0x0000004241d57223 */ /* 0x040fe400000000d5 */
[C---:B------:R-:W-:Y:S01]  /*4280*/  FFMA R68, R65.reuse, R70, R68 ;  /* 0x0000004641447223 */ /* 0x040fe20000000044 */
[----:B------:R-:W0:Y:S01]  /*4290*/  LDS R66, [R172+0x380] ;  /* 0x00038000ac427984 */ /* 0x000e220000000800 */
        /* <DEDUP_REMOVED lines=10> */
[-C--:B------:R-:W-:Y:S01]  /*4340*/  FFMA R197, R131, R62.reuse, R197 ;  /* 0x0000003e83c57223 */ /* 0x080fe200000000c5 */
[----:B------:R-:W1:Y:S01]  /*4350*/  LDS R65, [R172+0x428] ;  /* 0x00042800ac417984 */ /* 0x000e620000000800 */
[-C--:B------:R-:W-:Y:S02]  /*4360*/  FFMA R195, R49, R62.reuse, R195 ;  /* 0x0000003e31c37223 */ /* 0x080fe400000000c3 */
[-C--:B------:R-:W-:Y:S02]  /*4370*/  FFMA R194, R57, R62.reuse, R194 ;  /* 0x0000003e39c27223 */ /* 0x080fe400000000c2 */
[----:B------:R-:W-:-:S02]  /*4380*/  FFMA R193, R61, R62, R193 ;  /* 0x0000003e3dc17223 */ /* 0x000fc400000000c1 */
[----:B------:R-:W-:Y:S02]  /*4390*/  FFMA R192, R69, R62, R192 ;  /* 0x0000003e45c07223 */ /* 0x000fe400000000c0 */
[----:B------:R-:W-:Y:S01]  /*43a0*/  FFMA R121, R136, R107, R125 ;  /* 0x0000006b88797223 */ /* 0x000fe2000000007d */
[----:B------:R-:W2:Y:S01]  /*43b0*/  LDS R62, [R172+0x3f0] ;  /* 0x0003f000ac3e7984 */ /* 0x000ea20000000800 */
[-C--:B------:R-:W-:Y:S02]  /*43c0*/  FFMA R188, R131, R58.reuse, R188 ;  /* 0x0000003a83bc7223 */ /* 0x080fe400000000bc */
[-C--:B------:R-:W-:Y:S01]  /*43d0*/  FFMA R190, R49, R58.reuse, R190 ;  /* 0x0000003a31be7223 */ /* 0x080fe200000000be */
[----:B------:R-:W3:Y:S01]  /*43e0*/  LDS R125, [R172+0x460] ;  /* 0x00046000ac7d7984 */ /* 0x000ee20000000800 */
[-C--:B------:R-:W-:Y:S02]  /*43f0*/  FFMA R189, R57, R58.reuse, R189 ;  /* 0x0000003a39bd7223 */ /* 0x080fe400000000bd */
[----:B------:R-:W-:-:S02]  /*4400*/  FFMA R187, R61, R58, R187 ;  /* 0x0000003a3dbb7223 */ /* 0x000fc400000000bb */
[----:B------:R-:W-:Y:S02]  /*4410*/  FFMA R186, R69, R58, R186 ;  /* 0x0000003a45ba7223 */ /* 0x000fe400000000ba */
[----:B------:R5:W0:Y:S01]  /*4420*/  LDS R58, [R172+0x3b8] ;  /* 0x0003b800ac3a7984 */ /* 0x000a220000000800 */
[C---:B------:R-:W-:Y:S02]  /*4430*/  FFMA R135, R163.reuse, R89, R175 ;  /* 0x00000059a3877223 */ /* 0x040fe400000000af */
[C---:B------:R-:W-:Y:S02]  /*4440*/  FFMA R226, R163.reuse, R77, R226 ;  /* 0x0000004da3e27223 */ /* 0x040fe400000000e2 */
[C---:B------:R-:W-:Y:S02]  /*4450*/  FFMA R228, R163.reuse, R81, R228 ;  /* 0x00000051a3e47223 */ /* 0x040fe400000000e4 */
[C---:B------:R-:W-:Y:S01]  /*4460*/  FFMA R201, R163.reuse, R85, R201 ;  /* 0x00000055a3c97223 */ /* 0x040fe200000000c9 */
[----:B-----5:R-:W-:Y:S01]  /*4470*/  IADD3 R172, R172, 0xc40, RZ ;  /* 0x00000c40acac7810 */ /* 0x020fe20007ffe0ff */
        /* <DEDUP_REMOVED lines=9> */
[C---:B------:R-:W-:Y:S02]  /*4510*/  FFMA R135, R131.reuse, R90, R135 ;  /* 0x0000005a83877223 */ /* 0x040fe40000000087 */
[----:B------:R-:W-:Y:S02]  /*4520*/  FFMA R134, R131, R94, R134 ;  /* 0x0000005e83867223 */ /* 0x000fe40000000086 */
[----:B------:R-:W-:Y:S02]  /*4530*/  FFMA R233, R69, R86, R233 ;  /* 0x0000005645e97223 */ /* 0x000fe400000000e9 */
[----:B------:R-:W-:-:S02]  /*4540*/  FFMA R212, R131, R70, R212 ;  /* 0x0000004683d47223 */ /* 0x000fc400000000d4 */
[C---:B------:R-:W-:Y:S02]  /*4550*/  FFMA R219, R131.reuse, R74, R219 ;  /* 0x0000004a83db7223 */ /* 0x040fe400000000db */
[C---:B------:R-:W-:Y:S02]  /*4560*/  FFMA R226, R131.reuse, R78, R226 ;  /* 0x0000004e83e27223 */ /* 0x040fe400000000e2 */
[C---:B------:R-:W-:Y:S02]  /*4570*/  FFMA R228, R131.reuse, R82, R228 ;  /* 0x0000005283e47223 */ /* 0x040fe400000000e4 */
[C---:B------:R-:W-:Y:S02]  /*4580*/  FFMA R201, R131.reuse, R86, R201 ;  /* 0x0000005683c97223 */ /* 0x040fe400000000c9 */
[----:B------:R-:W-:Y:S02]  /*4590*/  FFMA R133, R131, R98, R133 ;  /* 0x0000006283857223 */ /* 0x000fe40000000085 */
        /* <DEDUP_REMOVED lines=27> */
[-C--:B------:R-:W-:Y:S02]  /*4750*/  FFMA R129, R61, R110.reuse, R129 ;  /* 0x0000006e3d817223 */ /* 0x080fe40000000081 */
[-C--:B------:R-:W-:Y:S02]  /*4760*/  FFMA R131, R131, R110.reuse, R124 ;  /* 0x0000006e83837223 */ /* 0x080fe4000000007c */
[-C--:B------:R-:W-:Y:S02]  /*4770*/  FFMA R49, R49, R110.reuse, R146 ;  /* 0x0000006e31317223 */ /* 0x080fe40000000092 */
        /* <DEDUP_REMOVED lines=9> */
[----:B------:R-:W-:Y:S02]  /*4810*/  FFMA R127, R69, R110, R127 ;  /* 0x0000006e457f7223 */ /* 0x000fe4000000007f */
[C---:B------:R-:W-:Y:S02]  /*4820*/  FFMA R175, R136.reuse, R91, R135 ;  /* 0x0000005b88af7223 */ /* 0x040fe40000000087 */
[----:B----4-:R-:W-:Y:S02]  /*4830*/  FFMA R160, R73, R99, R147 ;  /* 0x0000006349a07223 */ /* 0x010fe40000000093 */
[----:B------:R-:W-:-:S02]  /*4840*/  FFMA R124, R136, R95, R134 ;  /* 0x0000005f887c7223 */ /* 0x000fc40000000086 */
[C---:B------:R-:W-:Y:S02]  /*4850*/  FFMA R147, R73.reuse, R107, R138 ;  /* 0x0000006b49937223 */ /* 0x040fe4000000008a */
[----:B------:R-:W-:Y:S02]  /*4860*/  FFMA R135, R73, R111, R137 ;  /* 0x0000006f49877223 */ /* 0x000fe40000000089 */
[----:B0-----:R-:W-:Y:S02]  /*4870*/  FFMA R146, R66, R103, R150 ;  /* 0x0000006742927223 */ /* 0x001fe40000000096 */
[----:B-1----:R-:W-:Y:S02]  /*4880*/  FFMA R109, R65, R87, R233 ;  /* 0x00000057416d7223 */ /* 0x002fe400000000e9 */
        /* <DEDUP_REMOVED lines=11> */
[-C--:B------:R-:W-:Y:S02]  /*4940*/  FFMA R134, R136, R103.reuse, R132 ;  /* 0x0000006788867223 */ /* 0x080fe40000000084 */
[----:B------:R-:W-:Y:S02]  /*4950*/  FFMA R148, R73, R103, R145 ;  /* 0x0000006749947223 */ /* 0x000fe40000000091 */
[----:B--2---:R-:W-:-:S02]  /*4960*/  FFMA R110, R62, R87, R232 ;  /* 0x000000573e6e7223 */ /* 0x004fc400000000e8 */
[C---:B---3--:R-:W-:Y:S02]  /*4970*/  FFMA R184, R125.reuse, R51, R184 ;  /* 0x000000337db87223 */ /* 0x048fe400000000b8 */
        /* <DEDUP_REMOVED lines=14> */
[----:B------:R-:W-:Y:S02]  /*4a60*/  FFMA R136, R136, R111, R131 ;  /* 0x0000006f88887223 */ /* 0x000fe40000000083 */
        /* <DEDUP_REMOVED lines=72> */
[-C--:B------:R-:W-:Y:S02]  /*4ef0*/  FFMA R127, R65, R111.reuse, R127 ;  /* 0x0000006f417f7223 */ /* 0x080fe4000000007f */
[----:B------:R-:W-:Y:S01]  /*4f00*/  FFMA R125, R125, R111, R54 ;  /* 0x0000006f7d7d7223 */ /* 0x000fe20000000036 */
[----:B------:R-:W-:Y:S01]  /*4f10*/  @!P0 CALL.REL.NOINC `(.L_x_0) ;  /* 0x0000001000008944 */ /* 0x000fe20003c00000 */
[----:B------:R-:W-:Y:S05]  /*4f20*/  BRA `(.L_x_1) ;  /* 0xffffe0e000007947 */ /* 0x000fea000383ffff */
.L_x_0:
[----:B------:R-:W-:Y:S01]  /*4f30*/  @P1 CALL.REL.NOINC `(.L_x_2) ;  /* 0x0000001000001944 */ /* 0x000fe20003c00000 */
[----:B------:R-:W-:Y:S05]  /*4f40*/  BRA `(.L_x_3) ;  /* 0xffffcc9000007947 */ /* 0x000fea000383ffff */
.L_x_2:
[----:B------:R-:W-:Y:S01]  /*4f50*/  IMAD R3, R3, 0x6200, R4 ;  /* 0x0000620003037824 */ /* 0x000fe200078e0204 */
[----:B------:R-:W-:-:S02]  /*4f60*/  LOP3.LUT R0, R2, 0xc, RZ, 0xc0, !PT ;  /* 0x0000000c02007812 */ /* 0x000fc400078ec0ff */
[----:B------:R-:W-:Y:S01]  /*4f70*/  LOP3.LUT R2, R2, 0x3, RZ, 0xc0, !PT ;  /* 0x0000000302027812 */ /* 0x000fe200078ec0ff */
[----:B------:R-:W-:Y:S01]  /*4f80*/  IMAD R3, R170, 0x31000, R3 ;  /* 0x00031000aa037824 */ /* 0x000fe200078e0203 */
[----:B------:R-:W-:-:S03]  /*4f90*/  SHF.R.U32.HI R0, RZ, 0x2, R0 ;  /* 0x00000002ff007819 */ /* 0x000fc60000011600 */
[----:B------:R-:W-:-:S04]  /*4fa0*/  IMAD R3, R2, 0xe, R3 ;  /* 0x0000000e02037824 */ /* 0x000fc800078e0203 */
[----:B------:R-:W-:-:S04]  /*4fb0*/  IMAD R3, R0, 0x310, R3 ;  /* 0x0000031000037824 */ /* 0x000fc800078e0203 */
[----:B------:R-:W-:-:S04]  /*4fc0*/  IMAD R2, R30, 0x188, R3 ;  /* 0x000001881e027824 */ /* 0x000fc800078e0203 */
[----:B------:R-:W-:-:S05]  /*4fd0*/  IMAD.WIDE R2, R2, R169, c[0x0][0x170] ;  /* 0x00005c0002027625 */ /* 0x000fca00078e02a9 */
[----:B------:R-:W-:Y:S04]  /*4fe0*/  STG.E [R2.64], R130 ;  /* 0x0000008202007986 */ /* 0x000fe8000c101904 */
[----:B------:R-:W-:Y:S04]  /*4ff0*/  STG.E [R2.64+0x62000], R182 ;  /* 0x062000b602007986 */ /* 0x000fe8000c101904 */
        /* <DEDUP_REMOVED lines=109> */
[----:B------:R-:W-:Y:S01]  /*56d0*/  STG.E [R2.64+0x77c40], R125 ;  /* 0x077c407d02007986 */ /* 0x000fe2000c101904 */
[----:B------:R-:W-:Y:S05]  /*56e0*/  EXIT ;  /* 0x000000000000794d */ /* 0x000fea0003800000 */
.L_x_4:
[----:B------:R-:W-:-:S00]  /*56f0*/  BRA `(.L_x_4) ;  /* 0xfffffff000007947 */ /* 0x000fc0000383ffff */
[----:B------:R-:W-:-:S00]  /*5700*/  NOP ;  /* 0x0000000000007918 */ /* 0x000fc00000000000 */
[----:B------:R-:W-:-:S00]  /*5710*/  NOP ;  /* 0x0000000000007918 */ /* 0x000fc00000000000 */
[----:B------:R-:W-:-:S00]  /*5720*/  NOP ;  /* 0x0000000000007918 */ /* 0x000fc00000000000 */
[----:B------:R-:W-:-:S00]  /*5730*/  NOP ;  /* 0x0000000000007918 */ /* 0x000fc00000000000 */
[----:B------:R-:W-:-:S00]  /*5740*/  NOP ;  /* 0x0000000000007918 */ /* 0x000fc00000000000 */
[----:B------:R-:W-:-:S00]  /*5750*/  NOP ;  /* 0x0000000000007918 */ /* 0x000fc00000000000 */
[----:B------:R-:W-:-:S00]  /*5760*/  NOP ;  /* 0x0000000000007918 */ /* 0x000fc00000000000 */
[----:B------:R-:W-:-:S00]  /*5770*/  NOP ;  /* 0x0000000000007918 */ /* 0x000fc00000000000 */
.L_x_5:


//--------------------- .nv.shared.candidate6     --------------------------
	.section	.nv.shared.candidate6,"aw",@nobits
	.align	4
.nv.shared.candidate6:
	.zero		33280
